//
// Generated by NVIDIA NVVM Compiler
//
// Compiler Build ID: CL-36424714
// Cuda compilation tools, release 13.0, V13.0.88
// Based on NVVM 20.0.0
//

.version 9.0
.target sm_100
.address_size 64

	// .globl	bmmT_kernel
// _ZZ11bmmT_kernelE4Asub has been demoted
// _ZZ11bmmT_kernelE4Bsub has been demoted

.visible .entry bmmT_kernel(
	.param .u64 .ptr .align 1 bmmT_kernel_param_0,
	.param .u64 .ptr .align 1 bmmT_kernel_param_1,
	.param .u64 .ptr .align 1 bmmT_kernel_param_2,
	.param .u32 bmmT_kernel_param_3,
	.param .u32 bmmT_kernel_param_4,
	.param .u32 bmmT_kernel_param_5,
	.param .u32 bmmT_kernel_param_6,
	.param .u32 bmmT_kernel_param_7,
	.param .u32 bmmT_kernel_param_8
)
{
	.reg .pred 	%p<29>;
	.reg .b32 	%r<749>;
	.reg .b64 	%rd<444>;
	// demoted variable
	.shared .align 8 .b8 _ZZ11bmmT_kernelE4Asub[8704];
	// demoted variable
	.shared .align 8 .b8 _ZZ11bmmT_kernelE4Bsub[8192];
	ld.param.u32 	%r95, [bmmT_kernel_param_5];
	ld.param.u32 	%r96, [bmmT_kernel_param_6];
	ld.param.u32 	%r97, [bmmT_kernel_param_7];
	mov.u32 	%r100, %ctaid.x;
	mov.u32 	%r101, %ntid.x;
	mul.lo.s32 	%r102, %r100, %r101;
	shl.b32 	%r103, %r102, 2;
	mov.u32 	%r722, %tid.x;
	add.s32 	%r2, %r103, %r722;
	mov.u32 	%r104, %ctaid.y;
	mov.u32 	%r105, %ntid.y;
	mul.lo.s32 	%r106, %r104, %r105;
	shl.b32 	%r107, %r106, 2;
	mov.u32 	%r727, %tid.y;
	add.s32 	%r4, %r107, %r727;
	mov.u32 	%r108, %ctaid.z;
	mov.u32 	%r109, %ntid.z;
	mov.u32 	%r110, %tid.z;
	mad.lo.s32 	%r5, %r108, %r109, %r110;
	setp.lt.s32 	%p1, %r96, 1;
	mov.b32 	%r733, 0;
	mov.u32 	%r734, %r733;
	mov.u32 	%r735, %r733;
	mov.u32 	%r736, %r733;
	mov.u32 	%r737, %r733;
	mov.u32 	%r738, %r733;
	mov.u32 	%r739, %r733;
	mov.u32 	%r740, %r733;
	mov.u32 	%r741, %r733;
	mov.u32 	%r742, %r733;
	mov.u32 	%r743, %r733;
	mov.u32 	%r744, %r733;
	mov.u32 	%r745, %r733;
	mov.u32 	%r746, %r733;
	mov.u32 	%r747, %r733;
	mov.u32 	%r748, %r733;
	@%p1 bra 	$L__BB0_17;
	ld.param.u32 	%r702, [bmmT_kernel_param_8];
	ld.param.u32 	%r698, [bmmT_kernel_param_6];
	add.s32 	%r112, %r698, 15;
	shr.u32 	%r113, %r112, 4;
	mad.lo.s32 	%r114, %r95, %r5, %r4;
	mad.lo.s32 	%r115, %r97, %r5, %r2;
	mul.lo.s32 	%r116, %r114, %r698;
	shl.b32 	%r117, %r698, 4;
	shl.b32 	%r118, %r698, 5;
	add.s32 	%r119, %r118, %r116;
	add.s32 	%r120, %r119, %r117;
	mul.lo.s32 	%r121, %r115, %r702;
	shl.b32 	%r122, %r702, 4;
	shl.b32 	%r123, %r702, 5;
	add.s32 	%r124, %r123, %r121;
	add.s32 	%r125, %r124, %r122;
	neg.s32 	%r732, %r113;
	add.s32 	%r126, %r115, 16;
	mad.lo.s32 	%r731, %r702, %r126, %r727;
	add.s32 	%r730, %r727, %r121;
	add.s32 	%r729, %r727, %r124;
	add.s32 	%r728, %r727, %r125;
	add.s32 	%r127, %r114, 16;
	mad.lo.s32 	%r726, %r698, %r127, %r722;
	add.s32 	%r725, %r722, %r116;
	add.s32 	%r724, %r722, %r119;
	add.s32 	%r723, %r722, %r120;
	mov.b32 	%r733, 0;
$L__BB0_2:
	ld.param.u32 	%r699, [bmmT_kernel_param_6];
	ld.param.u64 	%rd437, [bmmT_kernel_param_2];
	ld.param.u64 	%rd436, [bmmT_kernel_param_1];
	mov.u32 	%r128, %tid.x;
	mov.u32 	%r129, %tid.y;
	mov.u32 	%r130, _ZZ11bmmT_kernelE4Asub;
	mad.lo.s32 	%r131, %r129, 136, %r130;
	shl.b32 	%r132, %r128, 3;
	add.s32 	%r61, %r131, %r132;
	mul.wide.s32 	%rd29, %r731, 8;
	cvta.to.global.u64 	%rd30, %rd437;
	add.s64 	%rd2, %rd30, %rd29;
	mul.wide.s32 	%rd31, %r730, 8;
	add.s64 	%rd3, %rd30, %rd31;
	mul.wide.s32 	%rd32, %r729, 8;
	add.s64 	%rd4, %rd30, %rd32;
	mul.wide.s32 	%rd33, %r728, 8;
	add.s64 	%rd5, %rd30, %rd33;
	mul.wide.s32 	%rd34, %r726, 8;
	cvta.to.global.u64 	%rd35, %rd436;
	add.s64 	%rd6, %rd35, %rd34;
	mul.wide.s32 	%rd36, %r725, 8;
	add.s64 	%rd7, %rd35, %rd36;
	mul.wide.s32 	%rd37, %r724, 8;
	add.s64 	%rd8, %rd35, %rd37;
	mul.wide.s32 	%rd38, %r723, 8;
	add.s64 	%rd9, %rd35, %rd38;
	setp.ge.s32 	%p2, %r722, %r699;
	@%p2 bra 	$L__BB0_4;
	ld.global.u64 	%rd40, [%rd7];
	st.shared.u64 	[%r61], %rd40;
	ld.global.u64 	%rd438, [%rd6];
	bra.uni 	$L__BB0_5;
$L__BB0_4:
	mov.b64 	%rd438, 0;
	st.shared.u64 	[%r61], %rd438;
$L__BB0_5:
	ld.param.u32 	%r700, [bmmT_kernel_param_6];
	setp.ge.s32 	%p3, %r722, %r700;
	st.shared.u64 	[%r61+2176], %rd438;
	mov.b64 	%rd439, 0;
	@%p3 bra 	$L__BB0_7;
	ld.global.u64 	%rd439, [%rd8];
$L__BB0_7:
	ld.param.u32 	%r701, [bmmT_kernel_param_6];
	setp.ge.s32 	%p4, %r722, %r701;
	st.shared.u64 	[%r61+4352], %rd439;
	mov.b64 	%rd440, 0;
	@%p4 bra 	$L__BB0_9;
	ld.global.u64 	%rd440, [%rd9];
$L__BB0_9:
	ld.param.u32 	%r703, [bmmT_kernel_param_8];
	shl.b32 	%r134, %r129, 7;
	mov.u32 	%r135, _ZZ11bmmT_kernelE4Bsub;
	add.s32 	%r136, %r135, %r134;
	add.s32 	%r62, %r136, %r132;
	st.shared.u64 	[%r61+6528], %rd440;
	setp.ge.s32 	%p5, %r727, %r703;
	@%p5 bra 	$L__BB0_11;
	ld.global.u64 	%rd44, [%rd3];
	st.shared.u64 	[%r62], %rd44;
	ld.global.u64 	%rd441, [%rd2];
	bra.uni 	$L__BB0_12;
$L__BB0_11:
	mov.b64 	%rd441, 0;
	st.shared.u64 	[%r62], %rd441;
$L__BB0_12:
	ld.param.u32 	%r704, [bmmT_kernel_param_8];
	setp.ge.s32 	%p6, %r727, %r704;
	st.shared.u64 	[%r62+2048], %rd441;
	mov.b64 	%rd442, 0;
	@%p6 bra 	$L__BB0_14;
	ld.global.u64 	%rd442, [%rd4];
$L__BB0_14:
	ld.param.u32 	%r705, [bmmT_kernel_param_8];
	setp.ge.s32 	%p7, %r727, %r705;
	st.shared.u64 	[%r62+4096], %rd442;
	mov.b64 	%rd443, 0;
	@%p7 bra 	$L__BB0_16;
	ld.global.u64 	%rd443, [%rd5];
$L__BB0_16:
	mov.u32 	%r139, %tid.y;
	shl.b32 	%r140, %r139, 7;
	mov.u32 	%r141, _ZZ11bmmT_kernelE4Bsub;
	mov.u32 	%r142, %tid.x;
	shl.b32 	%r143, %r142, 3;
	add.s32 	%r144, %r141, %r143;
	add.s32 	%r145, %r144, %r140;
	st.shared.u64 	[%r145+6144], %rd443;
	bar.sync 	0;
	mov.u32 	%r146, _ZZ11bmmT_kernelE4Asub;
	mad.lo.s32 	%r147, %r139, 136, %r146;
	ld.shared.u64 	%rd47, [%r147];
	ld.shared.u64 	%rd48, [%r144];
	xor.b64  	%rd49, %rd48, %rd47;
	popc.b64 	%r148, %rd49;
	add.s32 	%r149, %r748, %r148;
	ld.shared.u64 	%rd50, [%r147+8];
	ld.shared.u64 	%rd51, [%r144+128];
	xor.b64  	%rd52, %rd51, %rd50;
	popc.b64 	%r150, %rd52;
	add.s32 	%r151, %r149, %r150;
	ld.shared.u64 	%rd53, [%r147+16];
	ld.shared.u64 	%rd54, [%r144+256];
	xor.b64  	%rd55, %rd54, %rd53;
	popc.b64 	%r152, %rd55;
	add.s32 	%r153, %r151, %r152;
	ld.shared.u64 	%rd56, [%r147+24];
	ld.shared.u64 	%rd57, [%r144+384];
	xor.b64  	%rd58, %rd57, %rd56;
	popc.b64 	%r154, %rd58;
	add.s32 	%r155, %r153, %r154;
	ld.shared.u64 	%rd59, [%r147+32];
	ld.shared.u64 	%rd60, [%r144+512];
	xor.b64  	%rd61, %rd60, %rd59;
	popc.b64 	%r156, %rd61;
	add.s32 	%r157, %r155, %r156;
	ld.shared.u64 	%rd62, [%r147+40];
	ld.shared.u64 	%rd63, [%r144+640];
	xor.b64  	%rd64, %rd63, %rd62;
	popc.b64 	%r158, %rd64;
	add.s32 	%r159, %r157, %r158;
	ld.shared.u64 	%rd65, [%r147+48];
	ld.shared.u64 	%rd66, [%r144+768];
	xor.b64  	%rd67, %rd66, %rd65;
	popc.b64 	%r160, %rd67;
	add.s32 	%r161, %r159, %r160;
	ld.shared.u64 	%rd68, [%r147+56];
	ld.shared.u64 	%rd69, [%r144+896];
	xor.b64  	%rd70, %rd69, %rd68;
	popc.b64 	%r162, %rd70;
	add.s32 	%r163, %r161, %r162;
	ld.shared.u64 	%rd71, [%r147+64];
	ld.shared.u64 	%rd72, [%r144+1024];
	xor.b64  	%rd73, %rd72, %rd71;
	popc.b64 	%r164, %rd73;
	add.s32 	%r165, %r163, %r164;
	ld.shared.u64 	%rd74, [%r147+72];
	ld.shared.u64 	%rd75, [%r144+1152];
	xor.b64  	%rd76, %rd75, %rd74;
	popc.b64 	%r166, %rd76;
	add.s32 	%r167, %r165, %r166;
	ld.shared.u64 	%rd77, [%r147+80];
	ld.shared.u64 	%rd78, [%r144+1280];
	xor.b64  	%rd79, %rd78, %rd77;
	popc.b64 	%r168, %rd79;
	add.s32 	%r169, %r167, %r168;
	ld.shared.u64 	%rd80, [%r147+88];
	ld.shared.u64 	%rd81, [%r144+1408];
	xor.b64  	%rd82, %rd81, %rd80;
	popc.b64 	%r170, %rd82;
	add.s32 	%r171, %r169, %r170;
	ld.shared.u64 	%rd83, [%r147+96];
	ld.shared.u64 	%rd84, [%r144+1536];
	xor.b64  	%rd85, %rd84, %rd83;
	popc.b64 	%r172, %rd85;
	add.s32 	%r173, %r171, %r172;
	ld.shared.u64 	%rd86, [%r147+104];
	ld.shared.u64 	%rd87, [%r144+1664];
	xor.b64  	%rd88, %rd87, %rd86;
	popc.b64 	%r174, %rd88;
	add.s32 	%r175, %r173, %r174;
	ld.shared.u64 	%rd89, [%r147+112];
	ld.shared.u64 	%rd90, [%r144+1792];
	xor.b64  	%rd91, %rd90, %rd89;
	popc.b64 	%r176, %rd91;
	add.s32 	%r177, %r175, %r176;
	ld.shared.u64 	%rd92, [%r147+120];
	ld.shared.u64 	%rd93, [%r144+1920];
	xor.b64  	%rd94, %rd93, %rd92;
	popc.b64 	%r178, %rd94;
	add.s32 	%r748, %r177, %r178;
	ld.shared.u64 	%rd95, [%r144+2048];
	xor.b64  	%rd96, %rd95, %rd47;
	popc.b64 	%r179, %rd96;
	add.s32 	%r180, %r747, %r179;
	ld.shared.u64 	%rd97, [%r144+2176];
	xor.b64  	%rd98, %rd97, %rd50;
	popc.b64 	%r181, %rd98;
	add.s32 	%r182, %r180, %r181;
	ld.shared.u64 	%rd99, [%r144+2304];
	xor.b64  	%rd100, %rd99, %rd53;
	popc.b64 	%r183, %rd100;
	add.s32 	%r184, %r182, %r183;
	ld.shared.u64 	%rd101, [%r144+2432];
	xor.b64  	%rd102, %rd101, %rd56;
	popc.b64 	%r185, %rd102;
	add.s32 	%r186, %r184, %r185;
	ld.shared.u64 	%rd103, [%r144+2560];
	xor.b64  	%rd104, %rd103, %rd59;
	popc.b64 	%r187, %rd104;
	add.s32 	%r188, %r186, %r187;
	ld.shared.u64 	%rd105, [%r144+2688];
	xor.b64  	%rd106, %rd105, %rd62;
	popc.b64 	%r189, %rd106;
	add.s32 	%r190, %r188, %r189;
	ld.shared.u64 	%rd107, [%r144+2816];
	xor.b64  	%rd108, %rd107, %rd65;
	popc.b64 	%r191, %rd108;
	add.s32 	%r192, %r190, %r191;
	ld.shared.u64 	%rd109, [%r144+2944];
	xor.b64  	%rd110, %rd109, %rd68;
	popc.b64 	%r193, %rd110;
	add.s32 	%r194, %r192, %r193;
	ld.shared.u64 	%rd111, [%r144+3072];
	xor.b64  	%rd112, %rd111, %rd71;
	popc.b64 	%r195, %rd112;
	add.s32 	%r196, %r194, %r195;
	ld.shared.u64 	%rd113, [%r144+3200];
	xor.b64  	%rd114, %rd113, %rd74;
	popc.b64 	%r197, %rd114;
	add.s32 	%r198, %r196, %r197;
	ld.shared.u64 	%rd115, [%r144+3328];
	xor.b64  	%rd116, %rd115, %rd77;
	popc.b64 	%r199, %rd116;
	add.s32 	%r200, %r198, %r199;
	ld.shared.u64 	%rd117, [%r144+3456];
	xor.b64  	%rd118, %rd117, %rd80;
	popc.b64 	%r201, %rd118;
	add.s32 	%r202, %r200, %r201;
	ld.shared.u64 	%rd119, [%r144+3584];
	xor.b64  	%rd120, %rd119, %rd83;
	popc.b64 	%r203, %rd120;
	add.s32 	%r204, %r202, %r203;
	ld.shared.u64 	%rd121, [%r144+3712];
	xor.b64  	%rd122, %rd121, %rd86;
	popc.b64 	%r205, %rd122;
	add.s32 	%r206, %r204, %r205;
	ld.shared.u64 	%rd123, [%r144+3840];
	xor.b64  	%rd124, %rd123, %rd89;
	popc.b64 	%r207, %rd124;
	add.s32 	%r208, %r206, %r207;
	ld.shared.u64 	%rd125, [%r144+3968];
	xor.b64  	%rd126, %rd125, %rd92;
	popc.b64 	%r209, %rd126;
	add.s32 	%r747, %r208, %r209;
	ld.shared.u64 	%rd127, [%r144+4096];
	xor.b64  	%rd128, %rd127, %rd47;
	popc.b64 	%r210, %rd128;
	add.s32 	%r211, %r746, %r210;
	ld.shared.u64 	%rd129, [%r144+4224];
	xor.b64  	%rd130, %rd129, %rd50;
	popc.b64 	%r212, %rd130;
	add.s32 	%r213, %r211, %r212;
	ld.shared.u64 	%rd131, [%r144+4352];
	xor.b64  	%rd132, %rd131, %rd53;
	popc.b64 	%r214, %rd132;
	add.s32 	%r215, %r213, %r214;
	ld.shared.u64 	%rd133, [%r144+4480];
	xor.b64  	%rd134, %rd133, %rd56;
	popc.b64 	%r216, %rd134;
	add.s32 	%r217, %r215, %r216;
	ld.shared.u64 	%rd135, [%r144+4608];
	xor.b64  	%rd136, %rd135, %rd59;
	popc.b64 	%r218, %rd136;
	add.s32 	%r219, %r217, %r218;
	ld.shared.u64 	%rd137, [%r144+4736];
	xor.b64  	%rd138, %rd137, %rd62;
	popc.b64 	%r220, %rd138;
	add.s32 	%r221, %r219, %r220;
	ld.shared.u64 	%rd139, [%r144+4864];
	xor.b64  	%rd140, %rd139, %rd65;
	popc.b64 	%r222, %rd140;
	add.s32 	%r223, %r221, %r222;
	ld.shared.u64 	%rd141, [%r144+4992];
	xor.b64  	%rd142, %rd141, %rd68;
	popc.b64 	%r224, %rd142;
	add.s32 	%r225, %r223, %r224;
	ld.shared.u64 	%rd143, [%r144+5120];
	xor.b64  	%rd144, %rd143, %rd71;
	popc.b64 	%r226, %rd144;
	add.s32 	%r227, %r225, %r226;
	ld.shared.u64 	%rd145, [%r144+5248];
	xor.b64  	%rd146, %rd145, %rd74;
	popc.b64 	%r228, %rd146;
	add.s32 	%r229, %r227, %r228;
	ld.shared.u64 	%rd147, [%r144+5376];
	xor.b64  	%rd148, %rd147, %rd77;
	popc.b64 	%r230, %rd148;
	add.s32 	%r231, %r229, %r230;
	ld.shared.u64 	%rd149, [%r144+5504];
	xor.b64  	%rd150, %rd149, %rd80;
	popc.b64 	%r232, %rd150;
	add.s32 	%r233, %r231, %r232;
	ld.shared.u64 	%rd151, [%r144+5632];
	xor.b64  	%rd152, %rd151, %rd83;
	popc.b64 	%r234, %rd152;
	add.s32 	%r235, %r233, %r234;
	ld.shared.u64 	%rd153, [%r144+5760];
	xor.b64  	%rd154, %rd153, %rd86;
	popc.b64 	%r236, %rd154;
	add.s32 	%r237, %r235, %r236;
	ld.shared.u64 	%rd155, [%r144+5888];
	xor.b64  	%rd156, %rd155, %rd89;
	popc.b64 	%r238, %rd156;
	add.s32 	%r239, %r237, %r238;
	ld.shared.u64 	%rd157, [%r144+6016];
	xor.b64  	%rd158, %rd157, %rd92;
	popc.b64 	%r240, %rd158;
	add.s32 	%r746, %r239, %r240;
	ld.shared.u64 	%rd159, [%r144+6144];
	xor.b64  	%rd160, %rd159, %rd47;
	popc.b64 	%r241, %rd160;
	add.s32 	%r242, %r745, %r241;
	ld.shared.u64 	%rd161, [%r144+6272];
	xor.b64  	%rd162, %rd161, %rd50;
	popc.b64 	%r243, %rd162;
	add.s32 	%r244, %r242, %r243;
	ld.shared.u64 	%rd163, [%r144+6400];
	xor.b64  	%rd164, %rd163, %rd53;
	popc.b64 	%r245, %rd164;
	add.s32 	%r246, %r244, %r245;
	ld.shared.u64 	%rd165, [%r144+6528];
	xor.b64  	%rd166, %rd165, %rd56;
	popc.b64 	%r247, %rd166;
	add.s32 	%r248, %r246, %r247;
	ld.shared.u64 	%rd167, [%r144+6656];
	xor.b64  	%rd168, %rd167, %rd59;
	popc.b64 	%r249, %rd168;
	add.s32 	%r250, %r248, %r249;
	ld.shared.u64 	%rd169, [%r144+6784];
	xor.b64  	%rd170, %rd169, %rd62;
	popc.b64 	%r251, %rd170;
	add.s32 	%r252, %r250, %r251;
	ld.shared.u64 	%rd171, [%r144+6912];
	xor.b64  	%rd172, %rd171, %rd65;
	popc.b64 	%r253, %rd172;
	add.s32 	%r254, %r252, %r253;
	ld.shared.u64 	%rd173, [%r144+7040];
	xor.b64  	%rd174, %rd173, %rd68;
	popc.b64 	%r255, %rd174;
	add.s32 	%r256, %r254, %r255;
	ld.shared.u64 	%rd175, [%r144+7168];
	xor.b64  	%rd176, %rd175, %rd71;
	popc.b64 	%r257, %rd176;
	add.s32 	%r258, %r256, %r257;
	ld.shared.u64 	%rd177, [%r144+7296];
	xor.b64  	%rd178, %rd177, %rd74;
	popc.b64 	%r259, %rd178;
	add.s32 	%r260, %r258, %r259;
	ld.shared.u64 	%rd179, [%r144+7424];
	xor.b64  	%rd180, %rd179, %rd77;
	popc.b64 	%r261, %rd180;
	add.s32 	%r262, %r260, %r261;
	ld.shared.u64 	%rd181, [%r144+7552];
	xor.b64  	%rd182, %rd181, %rd80;
	popc.b64 	%r263, %rd182;
	add.s32 	%r264, %r262, %r263;
	ld.shared.u64 	%rd183, [%r144+7680];
	xor.b64  	%rd184, %rd183, %rd83;
	popc.b64 	%r265, %rd184;
	add.s32 	%r266, %r264, %r265;
	ld.shared.u64 	%rd185, [%r144+7808];
	xor.b64  	%rd186, %rd185, %rd86;
	popc.b64 	%r267, %rd186;
	add.s32 	%r268, %r266, %r267;
	ld.shared.u64 	%rd187, [%r144+7936];
	xor.b64  	%rd188, %rd187, %rd89;
	popc.b64 	%r269, %rd188;
	add.s32 	%r270, %r268, %r269;
	ld.shared.u64 	%rd189, [%r144+8064];
	xor.b64  	%rd190, %rd189, %rd92;
	popc.b64 	%r271, %rd190;
	add.s32 	%r745, %r270, %r271;
	ld.shared.u64 	%rd191, [%r147+2176];
	xor.b64  	%rd192, %rd48, %rd191;
	popc.b64 	%r272, %rd192;
	add.s32 	%r273, %r744, %r272;
	ld.shared.u64 	%rd193, [%r147+2184];
	xor.b64  	%rd194, %rd51, %rd193;
	popc.b64 	%r274, %rd194;
	add.s32 	%r275, %r273, %r274;
	ld.shared.u64 	%rd195, [%r147+2192];
	xor.b64  	%rd196, %rd54, %rd195;
	popc.b64 	%r276, %rd196;
	add.s32 	%r277, %r275, %r276;
	ld.shared.u64 	%rd197, [%r147+2200];
	xor.b64  	%rd198, %rd57, %rd197;
	popc.b64 	%r278, %rd198;
	add.s32 	%r279, %r277, %r278;
	ld.shared.u64 	%rd199, [%r147+2208];
	xor.b64  	%rd200, %rd60, %rd199;
	popc.b64 	%r280, %rd200;
	add.s32 	%r281, %r279, %r280;
	ld.shared.u64 	%rd201, [%r147+2216];
	xor.b64  	%rd202, %rd63, %rd201;
	popc.b64 	%r282, %rd202;
	add.s32 	%r283, %r281, %r282;
	ld.shared.u64 	%rd203, [%r147+2224];
	xor.b64  	%rd204, %rd66, %rd203;
	popc.b64 	%r284, %rd204;
	add.s32 	%r285, %r283, %r284;
	ld.shared.u64 	%rd205, [%r147+2232];
	xor.b64  	%rd206, %rd69, %rd205;
	popc.b64 	%r286, %rd206;
	add.s32 	%r287, %r285, %r286;
	ld.shared.u64 	%rd207, [%r147+2240];
	xor.b64  	%rd208, %rd72, %rd207;
	popc.b64 	%r288, %rd208;
	add.s32 	%r289, %r287, %r288;
	ld.shared.u64 	%rd209, [%r147+2248];
	xor.b64  	%rd210, %rd75, %rd209;
	popc.b64 	%r290, %rd210;
	add.s32 	%r291, %r289, %r290;
	ld.shared.u64 	%rd211, [%r147+2256];
	xor.b64  	%rd212, %rd78, %rd211;
	popc.b64 	%r292, %rd212;
	add.s32 	%r293, %r291, %r292;
	ld.shared.u64 	%rd213, [%r147+2264];
	xor.b64  	%rd214, %rd81, %rd213;
	popc.b64 	%r294, %rd214;
	add.s32 	%r295, %r293, %r294;
	ld.shared.u64 	%rd215, [%r147+2272];
	xor.b64  	%rd216, %rd84, %rd215;
	popc.b64 	%r296, %rd216;
	add.s32 	%r297, %r295, %r296;
	ld.shared.u64 	%rd217, [%r147+2280];
	xor.b64  	%rd218, %rd87, %rd217;
	popc.b64 	%r298, %rd218;
	add.s32 	%r299, %r297, %r298;
	ld.shared.u64 	%rd219, [%r147+2288];
	xor.b64  	%rd220, %rd90, %rd219;
	popc.b64 	%r300, %rd220;
	add.s32 	%r301, %r299, %r300;
	ld.shared.u64 	%rd221, [%r147+2296];
	xor.b64  	%rd222, %rd93, %rd221;
	popc.b64 	%r302, %rd222;
	add.s32 	%r744, %r301, %r302;
	xor.b64  	%rd223, %rd95, %rd191;
	popc.b64 	%r303, %rd223;
	add.s32 	%r304, %r743, %r303;
	xor.b64  	%rd224, %rd97, %rd193;
	popc.b64 	%r305, %rd224;
	add.s32 	%r306, %r304, %r305;
	xor.b64  	%rd225, %rd99, %rd195;
	popc.b64 	%r307, %rd225;
	add.s32 	%r308, %r306, %r307;
	xor.b64  	%rd226, %rd101, %rd197;
	popc.b64 	%r309, %rd226;
	add.s32 	%r310, %r308, %r309;
	xor.b64  	%rd227, %rd103, %rd199;
	popc.b64 	%r311, %rd227;
	add.s32 	%r312, %r310, %r311;
	xor.b64  	%rd228, %rd105, %rd201;
	popc.b64 	%r313, %rd228;
	add.s32 	%r314, %r312, %r313;
	xor.b64  	%rd229, %rd107, %rd203;
	popc.b64 	%r315, %rd229;
	add.s32 	%r316, %r314, %r315;
	xor.b64  	%rd230, %rd109, %rd205;
	popc.b64 	%r317, %rd230;
	add.s32 	%r318, %r316, %r317;
	xor.b64  	%rd231, %rd111, %rd207;
	popc.b64 	%r319, %rd231;
	add.s32 	%r320, %r318, %r319;
	xor.b64  	%rd232, %rd113, %rd209;
	popc.b64 	%r321, %rd232;
	add.s32 	%r322, %r320, %r321;
	xor.b64  	%rd233, %rd115, %rd211;
	popc.b64 	%r323, %rd233;
	add.s32 	%r324, %r322, %r323;
	xor.b64  	%rd234, %rd117, %rd213;
	popc.b64 	%r325, %rd234;
	add.s32 	%r326, %r324, %r325;
	xor.b64  	%rd235, %rd119, %rd215;
	popc.b64 	%r327, %rd235;
	add.s32 	%r328, %r326, %r327;
	xor.b64  	%rd236, %rd121, %rd217;
	popc.b64 	%r329, %rd236;
	add.s32 	%r330, %r328, %r329;
	xor.b64  	%rd237, %rd123, %rd219;
	popc.b64 	%r331, %rd237;
	add.s32 	%r332, %r330, %r331;
	xor.b64  	%rd238, %rd125, %rd221;
	popc.b64 	%r333, %rd238;
	add.s32 	%r743, %r332, %r333;
	xor.b64  	%rd239, %rd127, %rd191;
	popc.b64 	%r334, %rd239;
	add.s32 	%r335, %r742, %r334;
	xor.b64  	%rd240, %rd129, %rd193;
	popc.b64 	%r336, %rd240;
	add.s32 	%r337, %r335, %r336;
	xor.b64  	%rd241, %rd131, %rd195;
	popc.b64 	%r338, %rd241;
	add.s32 	%r339, %r337, %r338;
	xor.b64  	%rd242, %rd133, %rd197;
	popc.b64 	%r340, %rd242;
	add.s32 	%r341, %r339, %r340;
	xor.b64  	%rd243, %rd135, %rd199;
	popc.b64 	%r342, %rd243;
	add.s32 	%r343, %r341, %r342;
	xor.b64  	%rd244, %rd137, %rd201;
	popc.b64 	%r344, %rd244;
	add.s32 	%r345, %r343, %r344;
	xor.b64  	%rd245, %rd139, %rd203;
	popc.b64 	%r346, %rd245;
	add.s32 	%r347, %r345, %r346;
	xor.b64  	%rd246, %rd141, %rd205;
	popc.b64 	%r348, %rd246;
	add.s32 	%r349, %r347, %r348;
	xor.b64  	%rd247, %rd143, %rd207;
	popc.b64 	%r350, %rd247;
	add.s32 	%r351, %r349, %r350;
	xor.b64  	%rd248, %rd145, %rd209;
	popc.b64 	%r352, %rd248;
	add.s32 	%r353, %r351, %r352;
	xor.b64  	%rd249, %rd147, %rd211;
	popc.b64 	%r354, %rd249;
	add.s32 	%r355, %r353, %r354;
	xor.b64  	%rd250, %rd149, %rd213;
	popc.b64 	%r356, %rd250;
	add.s32 	%r357, %r355, %r356;
	xor.b64  	%rd251, %rd151, %rd215;
	popc.b64 	%r358, %rd251;
	add.s32 	%r359, %r357, %r358;
	xor.b64  	%rd252, %rd153, %rd217;
	popc.b64 	%r360, %rd252;
	add.s32 	%r361, %r359, %r360;
	xor.b64  	%rd253, %rd155, %rd219;
	popc.b64 	%r362, %rd253;
	add.s32 	%r363, %r361, %r362;
	xor.b64  	%rd254, %rd157, %rd221;
	popc.b64 	%r364, %rd254;
	add.s32 	%r742, %r363, %r364;
	xor.b64  	%rd255, %rd159, %rd191;
	popc.b64 	%r365, %rd255;
	add.s32 	%r366, %r741, %r365;
	xor.b64  	%rd256, %rd161, %rd193;
	popc.b64 	%r367, %rd256;
	add.s32 	%r368, %r366, %r367;
	xor.b64  	%rd257, %rd163, %rd195;
	popc.b64 	%r369, %rd257;
	add.s32 	%r370, %r368, %r369;
	xor.b64  	%rd258, %rd165, %rd197;
	popc.b64 	%r371, %rd258;
	add.s32 	%r372, %r370, %r371;
	xor.b64  	%rd259, %rd167, %rd199;
	popc.b64 	%r373, %rd259;
	add.s32 	%r374, %r372, %r373;
	xor.b64  	%rd260, %rd169, %rd201;
	popc.b64 	%r375, %rd260;
	add.s32 	%r376, %r374, %r375;
	xor.b64  	%rd261, %rd171, %rd203;
	popc.b64 	%r377, %rd261;
	add.s32 	%r378, %r376, %r377;
	xor.b64  	%rd262, %rd173, %rd205;
	popc.b64 	%r379, %rd262;
	add.s32 	%r380, %r378, %r379;
	xor.b64  	%rd263, %rd175, %rd207;
	popc.b64 	%r381, %rd263;
	add.s32 	%r382, %r380, %r381;
	xor.b64  	%rd264, %rd177, %rd209;
	popc.b64 	%r383, %rd264;
	add.s32 	%r384, %r382, %r383;
	xor.b64  	%rd265, %rd179, %rd211;
	popc.b64 	%r385, %rd265;
	add.s32 	%r386, %r384, %r385;
	xor.b64  	%rd266, %rd181, %rd213;
	popc.b64 	%r387, %rd266;
	add.s32 	%r388, %r386, %r387;
	xor.b64  	%rd267, %rd183, %rd215;
	popc.b64 	%r389, %rd267;
	add.s32 	%r390, %r388, %r389;
	xor.b64  	%rd268, %rd185, %rd217;
	popc.b64 	%r391, %rd268;
	add.s32 	%r392, %r390, %r391;
	xor.b64  	%rd269, %rd187, %rd219;
	popc.b64 	%r393, %rd269;
	add.s32 	%r394, %r392, %r393;
	xor.b64  	%rd270, %rd189, %rd221;
	popc.b64 	%r395, %rd270;
	add.s32 	%r741, %r394, %r395;
	ld.shared.u64 	%rd271, [%r147+4352];
	xor.b64  	%rd272, %rd48, %rd271;
	popc.b64 	%r396, %rd272;
	add.s32 	%r397, %r740, %r396;
	ld.shared.u64 	%rd273, [%r147+4360];
	xor.b64  	%rd274, %rd51, %rd273;
	popc.b64 	%r398, %rd274;
	add.s32 	%r399, %r397, %r398;
	ld.shared.u64 	%rd275, [%r147+4368];
	xor.b64  	%rd276, %rd54, %rd275;
	popc.b64 	%r400, %rd276;
	add.s32 	%r401, %r399, %r400;
	ld.shared.u64 	%rd277, [%r147+4376];
	xor.b64  	%rd278, %rd57, %rd277;
	popc.b64 	%r402, %rd278;
	add.s32 	%r403, %r401, %r402;
	ld.shared.u64 	%rd279, [%r147+4384];
	xor.b64  	%rd280, %rd60, %rd279;
	popc.b64 	%r404, %rd280;
	add.s32 	%r405, %r403, %r404;
	ld.shared.u64 	%rd281, [%r147+4392];
	xor.b64  	%rd282, %rd63, %rd281;
	popc.b64 	%r406, %rd282;
	add.s32 	%r407, %r405, %r406;
	ld.shared.u64 	%rd283, [%r147+4400];
	xor.b64  	%rd284, %rd66, %rd283;
	popc.b64 	%r408, %rd284;
	add.s32 	%r409, %r407, %r408;
	ld.shared.u64 	%rd285, [%r147+4408];
	xor.b64  	%rd286, %rd69, %rd285;
	popc.b64 	%r410, %rd286;
	add.s32 	%r411, %r409, %r410;
	ld.shared.u64 	%rd287, [%r147+4416];
	xor.b64  	%rd288, %rd72, %rd287;
	popc.b64 	%r412, %rd288;
	add.s32 	%r413, %r411, %r412;
	ld.shared.u64 	%rd289, [%r147+4424];
	xor.b64  	%rd290, %rd75, %rd289;
	popc.b64 	%r414, %rd290;
	add.s32 	%r415, %r413, %r414;
	ld.shared.u64 	%rd291, [%r147+4432];
	xor.b64  	%rd292, %rd78, %rd291;
	popc.b64 	%r416, %rd292;
	add.s32 	%r417, %r415, %r416;
	ld.shared.u64 	%rd293, [%r147+4440];
	xor.b64  	%rd294, %rd81, %rd293;
	popc.b64 	%r418, %rd294;
	add.s32 	%r419, %r417, %r418;
	ld.shared.u64 	%rd295, [%r147+4448];
	xor.b64  	%rd296, %rd84, %rd295;
	popc.b64 	%r420, %rd296;
	add.s32 	%r421, %r419, %r420;
	ld.shared.u64 	%rd297, [%r147+4456];
	xor.b64  	%rd298, %rd87, %rd297;
	popc.b64 	%r422, %rd298;
	add.s32 	%r423, %r421, %r422;
	ld.shared.u64 	%rd299, [%r147+4464];
	xor.b64  	%rd300, %rd90, %rd299;
	popc.b64 	%r424, %rd300;
	add.s32 	%r425, %r423, %r424;
	ld.shared.u64 	%rd301, [%r147+4472];
	xor.b64  	%rd302, %rd93, %rd301;
	popc.b64 	%r426, %rd302;
	add.s32 	%r740, %r425, %r426;
	xor.b64  	%rd303, %rd95, %rd271;
	popc.b64 	%r427, %rd303;
	add.s32 	%r428, %r739, %r427;
	xor.b64  	%rd304, %rd97, %rd273;
	popc.b64 	%r429, %rd304;
	add.s32 	%r430, %r428, %r429;
	xor.b64  	%rd305, %rd99, %rd275;
	popc.b64 	%r431, %rd305;
	add.s32 	%r432, %r430, %r431;
	xor.b64  	%rd306, %rd101, %rd277;
	popc.b64 	%r433, %rd306;
	add.s32 	%r434, %r432, %r433;
	xor.b64  	%rd307, %rd103, %rd279;
	popc.b64 	%r435, %rd307;
	add.s32 	%r436, %r434, %r435;
	xor.b64  	%rd308, %rd105, %rd281;
	popc.b64 	%r437, %rd308;
	add.s32 	%r438, %r436, %r437;
	xor.b64  	%rd309, %rd107, %rd283;
	popc.b64 	%r439, %rd309;
	add.s32 	%r440, %r438, %r439;
	xor.b64  	%rd310, %rd109, %rd285;
	popc.b64 	%r441, %rd310;
	add.s32 	%r442, %r440, %r441;
	xor.b64  	%rd311, %rd111, %rd287;
	popc.b64 	%r443, %rd311;
	add.s32 	%r444, %r442, %r443;
	xor.b64  	%rd312, %rd113, %rd289;
	popc.b64 	%r445, %rd312;
	add.s32 	%r446, %r444, %r445;
	xor.b64  	%rd313, %rd115, %rd291;
	popc.b64 	%r447, %rd313;
	add.s32 	%r448, %r446, %r447;
	xor.b64  	%rd314, %rd117, %rd293;
	popc.b64 	%r449, %rd314;
	add.s32 	%r450, %r448, %r449;
	xor.b64  	%rd315, %rd119, %rd295;
	popc.b64 	%r451, %rd315;
	add.s32 	%r452, %r450, %r451;
	xor.b64  	%rd316, %rd121, %rd297;
	popc.b64 	%r453, %rd316;
	add.s32 	%r454, %r452, %r453;
	xor.b64  	%rd317, %rd123, %rd299;
	popc.b64 	%r455, %rd317;
	add.s32 	%r456, %r454, %r455;
	xor.b64  	%rd318, %rd125, %rd301;
	popc.b64 	%r457, %rd318;
	add.s32 	%r739, %r456, %r457;
	xor.b64  	%rd319, %rd127, %rd271;
	popc.b64 	%r458, %rd319;
	add.s32 	%r459, %r738, %r458;
	xor.b64  	%rd320, %rd129, %rd273;
	popc.b64 	%r460, %rd320;
	add.s32 	%r461, %r459, %r460;
	xor.b64  	%rd321, %rd131, %rd275;
	popc.b64 	%r462, %rd321;
	add.s32 	%r463, %r461, %r462;
	xor.b64  	%rd322, %rd133, %rd277;
	popc.b64 	%r464, %rd322;
	add.s32 	%r465, %r463, %r464;
	xor.b64  	%rd323, %rd135, %rd279;
	popc.b64 	%r466, %rd323;
	add.s32 	%r467, %r465, %r466;
	xor.b64  	%rd324, %rd137, %rd281;
	popc.b64 	%r468, %rd324;
	add.s32 	%r469, %r467, %r468;
	xor.b64  	%rd325, %rd139, %rd283;
	popc.b64 	%r470, %rd325;
	add.s32 	%r471, %r469, %r470;
	xor.b64  	%rd326, %rd141, %rd285;
	popc.b64 	%r472, %rd326;
	add.s32 	%r473, %r471, %r472;
	xor.b64  	%rd327, %rd143, %rd287;
	popc.b64 	%r474, %rd327;
	add.s32 	%r475, %r473, %r474;
	xor.b64  	%rd328, %rd145, %rd289;
	popc.b64 	%r476, %rd328;
	add.s32 	%r477, %r475, %r476;
	xor.b64  	%rd329, %rd147, %rd291;
	popc.b64 	%r478, %rd329;
	add.s32 	%r479, %r477, %r478;
	xor.b64  	%rd330, %rd149, %rd293;
	popc.b64 	%r480, %rd330;
	add.s32 	%r481, %r479, %r480;
	xor.b64  	%rd331, %rd151, %rd295;
	popc.b64 	%r482, %rd331;
	add.s32 	%r483, %r481, %r482;
	xor.b64  	%rd332, %rd153, %rd297;
	popc.b64 	%r484, %rd332;
	add.s32 	%r485, %r483, %r484;
	xor.b64  	%rd333, %rd155, %rd299;
	popc.b64 	%r486, %rd333;
	add.s32 	%r487, %r485, %r486;
	xor.b64  	%rd334, %rd157, %rd301;
	popc.b64 	%r488, %rd334;
	add.s32 	%r738, %r487, %r488;
	xor.b64  	%rd335, %rd159, %rd271;
	popc.b64 	%r489, %rd335;
	add.s32 	%r490, %r737, %r489;
	xor.b64  	%rd336, %rd161, %rd273;
	popc.b64 	%r491, %rd336;
	add.s32 	%r492, %r490, %r491;
	xor.b64  	%rd337, %rd163, %rd275;
	popc.b64 	%r493, %rd337;
	add.s32 	%r494, %r492, %r493;
	xor.b64  	%rd338, %rd165, %rd277;
	popc.b64 	%r495, %rd338;
	add.s32 	%r496, %r494, %r495;
	xor.b64  	%rd339, %rd167, %rd279;
	popc.b64 	%r497, %rd339;
	add.s32 	%r498, %r496, %r497;
	xor.b64  	%rd340, %rd169, %rd281;
	popc.b64 	%r499, %rd340;
	add.s32 	%r500, %r498, %r499;
	xor.b64  	%rd341, %rd171, %rd283;
	popc.b64 	%r501, %rd341;
	add.s32 	%r502, %r500, %r501;
	xor.b64  	%rd342, %rd173, %rd285;
	popc.b64 	%r503, %rd342;
	add.s32 	%r504, %r502, %r503;
	xor.b64  	%rd343, %rd175, %rd287;
	popc.b64 	%r505, %rd343;
	add.s32 	%r506, %r504, %r505;
	xor.b64  	%rd344, %rd177, %rd289;
	popc.b64 	%r507, %rd344;
	add.s32 	%r508, %r506, %r507;
	xor.b64  	%rd345, %rd179, %rd291;
	popc.b64 	%r509, %rd345;
	add.s32 	%r510, %r508, %r509;
	xor.b64  	%rd346, %rd181, %rd293;
	popc.b64 	%r511, %rd346;
	add.s32 	%r512, %r510, %r511;
	xor.b64  	%rd347, %rd183, %rd295;
	popc.b64 	%r513, %rd347;
	add.s32 	%r514, %r512, %r513;
	xor.b64  	%rd348, %rd185, %rd297;
	popc.b64 	%r515, %rd348;
	add.s32 	%r516, %r514, %r515;
	xor.b64  	%rd349, %rd187, %rd299;
	popc.b64 	%r517, %rd349;
	add.s32 	%r518, %r516, %r517;
	xor.b64  	%rd350, %rd189, %rd301;
	popc.b64 	%r519, %rd350;
	add.s32 	%r737, %r518, %r519;
	ld.shared.u64 	%rd351, [%r147+6528];
	xor.b64  	%rd352, %rd48, %rd351;
	popc.b64 	%r520, %rd352;
	add.s32 	%r521, %r736, %r520;
	ld.shared.u64 	%rd353, [%r147+6536];
	xor.b64  	%rd354, %rd51, %rd353;
	popc.b64 	%r522, %rd354;
	add.s32 	%r523, %r521, %r522;
	ld.shared.u64 	%rd355, [%r147+6544];
	xor.b64  	%rd356, %rd54, %rd355;
	popc.b64 	%r524, %rd356;
	add.s32 	%r525, %r523, %r524;
	ld.shared.u64 	%rd357, [%r147+6552];
	xor.b64  	%rd358, %rd57, %rd357;
	popc.b64 	%r526, %rd358;
	add.s32 	%r527, %r525, %r526;
	ld.shared.u64 	%rd359, [%r147+6560];
	xor.b64  	%rd360, %rd60, %rd359;
	popc.b64 	%r528, %rd360;
	add.s32 	%r529, %r527, %r528;
	ld.shared.u64 	%rd361, [%r147+6568];
	xor.b64  	%rd362, %rd63, %rd361;
	popc.b64 	%r530, %rd362;
	add.s32 	%r531, %r529, %r530;
	ld.shared.u64 	%rd363, [%r147+6576];
	xor.b64  	%rd364, %rd66, %rd363;
	popc.b64 	%r532, %rd364;
	add.s32 	%r533, %r531, %r532;
	ld.shared.u64 	%rd365, [%r147+6584];
	xor.b64  	%rd366, %rd69, %rd365;
	popc.b64 	%r534, %rd366;
	add.s32 	%r535, %r533, %r534;
	ld.shared.u64 	%rd367, [%r147+6592];
	xor.b64  	%rd368, %rd72, %rd367;
	popc.b64 	%r536, %rd368;
	add.s32 	%r537, %r535, %r536;
	ld.shared.u64 	%rd369, [%r147+6600];
	xor.b64  	%rd370, %rd75, %rd369;
	popc.b64 	%r538, %rd370;
	add.s32 	%r539, %r537, %r538;
	ld.shared.u64 	%rd371, [%r147+6608];
	xor.b64  	%rd372, %rd78, %rd371;
	popc.b64 	%r540, %rd372;
	add.s32 	%r541, %r539, %r540;
	ld.shared.u64 	%rd373, [%r147+6616];
	xor.b64  	%rd374, %rd81, %rd373;
	popc.b64 	%r542, %rd374;
	add.s32 	%r543, %r541, %r542;
	ld.shared.u64 	%rd375, [%r147+6624];
	xor.b64  	%rd376, %rd84, %rd375;
	popc.b64 	%r544, %rd376;
	add.s32 	%r545, %r543, %r544;
	ld.shared.u64 	%rd377, [%r147+6632];
	xor.b64  	%rd378, %rd87, %rd377;
	popc.b64 	%r546, %rd378;
	add.s32 	%r547, %r545, %r546;
	ld.shared.u64 	%rd379, [%r147+6640];
	xor.b64  	%rd380, %rd90, %rd379;
	popc.b64 	%r548, %rd380;
	add.s32 	%r549, %r547, %r548;
	ld.shared.u64 	%rd381, [%r147+6648];
	xor.b64  	%rd382, %rd93, %rd381;
	popc.b64 	%r550, %rd382;
	add.s32 	%r736, %r549, %r550;
	xor.b64  	%rd383, %rd95, %rd351;
	popc.b64 	%r551, %rd383;
	add.s32 	%r552, %r735, %r551;
	xor.b64  	%rd384, %rd97, %rd353;
	popc.b64 	%r553, %rd384;
	add.s32 	%r554, %r552, %r553;
	xor.b64  	%rd385, %rd99, %rd355;
	popc.b64 	%r555, %rd385;
	add.s32 	%r556, %r554, %r555;
	xor.b64  	%rd386, %rd101, %rd357;
	popc.b64 	%r557, %rd386;
	add.s32 	%r558, %r556, %r557;
	xor.b64  	%rd387, %rd103, %rd359;
	popc.b64 	%r559, %rd387;
	add.s32 	%r560, %r558, %r559;
	xor.b64  	%rd388, %rd105, %rd361;
	popc.b64 	%r561, %rd388;
	add.s32 	%r562, %r560, %r561;
	xor.b64  	%rd389, %rd107, %rd363;
	popc.b64 	%r563, %rd389;
	add.s32 	%r564, %r562, %r563;
	xor.b64  	%rd390, %rd109, %rd365;
	popc.b64 	%r565, %rd390;
	add.s32 	%r566, %r564, %r565;
	xor.b64  	%rd391, %rd111, %rd367;
	popc.b64 	%r567, %rd391;
	add.s32 	%r568, %r566, %r567;
	xor.b64  	%rd392, %rd113, %rd369;
	popc.b64 	%r569, %rd392;
	add.s32 	%r570, %r568, %r569;
	xor.b64  	%rd393, %rd115, %rd371;
	popc.b64 	%r571, %rd393;
	add.s32 	%r572, %r570, %r571;
	xor.b64  	%rd394, %rd117, %rd373;
	popc.b64 	%r573, %rd394;
	add.s32 	%r574, %r572, %r573;
	xor.b64  	%rd395, %rd119, %rd375;
	popc.b64 	%r575, %rd395;
	add.s32 	%r576, %r574, %r575;
	xor.b64  	%rd396, %rd121, %rd377;
	popc.b64 	%r577, %rd396;
	add.s32 	%r578, %r576, %r577;
	xor.b64  	%rd397, %rd123, %rd379;
	popc.b64 	%r579, %rd397;
	add.s32 	%r580, %r578, %r579;
	xor.b64  	%rd398, %rd125, %rd381;
	popc.b64 	%r581, %rd398;
	add.s32 	%r735, %r580, %r581;
	xor.b64  	%rd399, %rd127, %rd351;
	popc.b64 	%r582, %rd399;
	add.s32 	%r583, %r734, %r582;
	xor.b64  	%rd400, %rd129, %rd353;
	popc.b64 	%r584, %rd400;
	add.s32 	%r585, %r583, %r584;
	xor.b64  	%rd401, %rd131, %rd355;
	popc.b64 	%r586, %rd401;
	add.s32 	%r587, %r585, %r586;
	xor.b64  	%rd402, %rd133, %rd357;
	popc.b64 	%r588, %rd402;
	add.s32 	%r589, %r587, %r588;
	xor.b64  	%rd403, %rd135, %rd359;
	popc.b64 	%r590, %rd403;
	add.s32 	%r591, %r589, %r590;
	xor.b64  	%rd404, %rd137, %rd361;
	popc.b64 	%r592, %rd404;
	add.s32 	%r593, %r591, %r592;
	xor.b64  	%rd405, %rd139, %rd363;
	popc.b64 	%r594, %rd405;
	add.s32 	%r595, %r593, %r594;
	xor.b64  	%rd406, %rd141, %rd365;
	popc.b64 	%r596, %rd406;
	add.s32 	%r597, %r595, %r596;
	xor.b64  	%rd407, %rd143, %rd367;
	popc.b64 	%r598, %rd407;
	add.s32 	%r599, %r597, %r598;
	xor.b64  	%rd408, %rd145, %rd369;
	popc.b64 	%r600, %rd408;
	add.s32 	%r601, %r599, %r600;
	xor.b64  	%rd409, %rd147, %rd371;
	popc.b64 	%r602, %rd409;
	add.s32 	%r603, %r601, %r602;
	xor.b64  	%rd410, %rd149, %rd373;
	popc.b64 	%r604, %rd410;
	add.s32 	%r605, %r603, %r604;
	xor.b64  	%rd411, %rd151, %rd375;
	popc.b64 	%r606, %rd411;
	add.s32 	%r607, %r605, %r606;
	xor.b64  	%rd412, %rd153, %rd377;
	popc.b64 	%r608, %rd412;
	add.s32 	%r609, %r607, %r608;
	xor.b64  	%rd413, %rd155, %rd379;
	popc.b64 	%r610, %rd413;
	add.s32 	%r611, %r609, %r610;
	xor.b64  	%rd414, %rd157, %rd381;
	popc.b64 	%r612, %rd414;
	add.s32 	%r734, %r611, %r612;
	xor.b64  	%rd415, %rd159, %rd351;
	popc.b64 	%r613, %rd415;
	add.s32 	%r614, %r733, %r613;
	xor.b64  	%rd416, %rd161, %rd353;
	popc.b64 	%r615, %rd416;
	add.s32 	%r616, %r614, %r615;
	xor.b64  	%rd417, %rd163, %rd355;
	popc.b64 	%r617, %rd417;
	add.s32 	%r618, %r616, %r617;
	xor.b64  	%rd418, %rd165, %rd357;
	popc.b64 	%r619, %rd418;
	add.s32 	%r620, %r618, %r619;
	xor.b64  	%rd419, %rd167, %rd359;
	popc.b64 	%r621, %rd419;
	add.s32 	%r622, %r620, %r621;
	xor.b64  	%rd420, %rd169, %rd361;
	popc.b64 	%r623, %rd420;
	add.s32 	%r624, %r622, %r623;
	xor.b64  	%rd421, %rd171, %rd363;
	popc.b64 	%r625, %rd421;
	add.s32 	%r626, %r624, %r625;
	xor.b64  	%rd422, %rd173, %rd365;
	popc.b64 	%r627, %rd422;
	add.s32 	%r628, %r626, %r627;
	xor.b64  	%rd423, %rd175, %rd367;
	popc.b64 	%r629, %rd423;
	add.s32 	%r630, %r628, %r629;
	xor.b64  	%rd424, %rd177, %rd369;
	popc.b64 	%r631, %rd424;
	add.s32 	%r632, %r630, %r631;
	xor.b64  	%rd425, %rd179, %rd371;
	popc.b64 	%r633, %rd425;
	add.s32 	%r634, %r632, %r633;
	xor.b64  	%rd426, %rd181, %rd373;
	popc.b64 	%r635, %rd426;
	add.s32 	%r636, %r634, %r635;
	xor.b64  	%rd427, %rd183, %rd375;
	popc.b64 	%r637, %rd427;
	add.s32 	%r638, %r636, %r637;
	xor.b64  	%rd428, %rd185, %rd377;
	popc.b64 	%r639, %rd428;
	add.s32 	%r640, %r638, %r639;
	xor.b64  	%rd429, %rd187, %rd379;
	popc.b64 	%r641, %rd429;
	add.s32 	%r642, %r640, %r641;
	xor.b64  	%rd430, %rd189, %rd381;
	popc.b64 	%r643, %rd430;
	add.s32 	%r733, %r642, %r643;
	bar.sync 	0;
	add.s32 	%r732, %r732, 1;
	setp.eq.s32 	%p8, %r732, 0;
	add.s32 	%r731, %r731, 16;
	add.s32 	%r730, %r730, 16;
	add.s32 	%r729, %r729, 16;
	add.s32 	%r728, %r728, 16;
	add.s32 	%r727, %r727, 16;
	add.s32 	%r726, %r726, 16;
	add.s32 	%r725, %r725, 16;
	add.s32 	%r724, %r724, 16;
	add.s32 	%r723, %r723, 16;
	add.s32 	%r722, %r722, 16;
	@%p8 bra 	$L__BB0_17;
	bra.uni 	$L__BB0_2;
$L__BB0_17:
	ld.param.u32 	%r678, [bmmT_kernel_param_3];
	ld.param.u64 	%rd435, [bmmT_kernel_param_0];
	mov.u32 	%r644, %ctaid.x;
	mov.u32 	%r645, %ntid.x;
	mul.lo.s32 	%r646, %r644, %r645;
	shl.b32 	%r647, %r646, 2;
	mov.u32 	%r648, %tid.x;
	add.s32 	%r31, %r647, %r648;
	cvta.to.global.u64 	%rd1, %rd435;
	mov.u32 	%r649, %ctaid.z;
	mov.u32 	%r650, %ntid.z;
	mov.u32 	%r651, %tid.z;
	mad.lo.s32 	%r652, %r649, %r650, %r651;
	mul.lo.s32 	%r32, %r678, %r652;
	mov.u32 	%r653, %ctaid.y;
	mov.u32 	%r654, %ntid.y;
	mul.lo.s32 	%r655, %r653, %r654;
	shl.b32 	%r656, %r655, 2;
	mov.u32 	%r657, %tid.y;
	add.s32 	%r33, %r656, %r657;
	setp.lt.s32 	%p9, %r33, %r678;
	@%p9 bra 	$L__BB0_18;
	bra.uni 	$L__BB0_26;
$L__BB0_18:
	ld.param.u32 	%r682, [bmmT_kernel_param_4];
	add.s32 	%r658, %r32, %r33;
	mad.lo.s32 	%r659, %r658, %r682, %r31;
	setp.ge.s32 	%p10, %r31, %r682;
	mul.wide.s32 	%rd431, %r659, 4;
	add.s64 	%rd22, %rd1, %rd431;
	@%p10 bra 	$L__BB0_20;
	st.global.u32 	[%rd22], %r748;
$L__BB0_20:
	ld.param.u32 	%r683, [bmmT_kernel_param_4];
	add.s32 	%r660, %r31, 16;
	setp.ge.s32 	%p11, %r660, %r683;
	@%p11 bra 	$L__BB0_22;
	st.global.u32 	[%rd22+64], %r747;
$L__BB0_22:
	ld.param.u32 	%r684, [bmmT_kernel_param_4];
	add.s32 	%r661, %r31, 32;
	setp.ge.s32 	%p12, %r661, %r684;
	@%p12 bra 	$L__BB0_24;
	st.global.u32 	[%rd22+128], %r746;
$L__BB0_24:
	ld.param.u32 	%r685, [bmmT_kernel_param_4];
	add.s32 	%r662, %r31, 48;
	setp.ge.s32 	%p13, %r662, %r685;
	@%p13 bra 	$L__BB0_26;
	st.global.u32 	[%rd22+192], %r745;
$L__BB0_26:
	ld.param.u32 	%r679, [bmmT_kernel_param_3];
	add.s32 	%r90, %r33, 16;
	setp.ge.s32 	%p14, %r90, %r679;
	@%p14 bra 	$L__BB0_35;
	ld.param.u32 	%r686, [bmmT_kernel_param_4];
	add.s32 	%r663, %r90, %r32;
	mad.lo.s32 	%r664, %r663, %r686, %r31;
	setp.ge.s32 	%p15, %r31, %r686;
	mul.wide.s32 	%rd432, %r664, 4;
	add.s64 	%rd23, %rd1, %rd432;
	@%p15 bra 	$L__BB0_29;
	st.global.u32 	[%rd23], %r744;
$L__BB0_29:
	ld.param.u32 	%r687, [bmmT_kernel_param_4];
	add.s32 	%r665, %r31, 16;
	setp.ge.s32 	%p16, %r665, %r687;
	@%p16 bra 	$L__BB0_31;
	st.global.u32 	[%rd23+64], %r743;
$L__BB0_31:
	ld.param.u32 	%r688, [bmmT_kernel_param_4];
	add.s32 	%r666, %r31, 32;
	setp.ge.s32 	%p17, %r666, %r688;
	@%p17 bra 	$L__BB0_33;
	st.global.u32 	[%rd23+128], %r742;
$L__BB0_33:
	ld.param.u32 	%r689, [bmmT_kernel_param_4];
	add.s32 	%r667, %r31, 48;
	setp.ge.s32 	%p18, %r667, %r689;
	@%p18 bra 	$L__BB0_35;
	st.global.u32 	[%rd23+192], %r741;
$L__BB0_35:
	ld.param.u32 	%r680, [bmmT_kernel_param_3];
	add.s32 	%r91, %r33, 32;
	setp.ge.s32 	%p19, %r91, %r680;
	@%p19 bra 	$L__BB0_44;
	ld.param.u32 	%r690, [bmmT_kernel_param_4];
	add.s32 	%r668, %r91, %r32;
	mad.lo.s32 	%r669, %r668, %r690, %r31;
	setp.ge.s32 	%p20, %r31, %r690;
	mul.wide.s32 	%rd433, %r669, 4;
	add.s64 	%rd24, %rd1, %rd433;
	@%p20 bra 	$L__BB0_38;
	st.global.u32 	[%rd24], %r740;
$L__BB0_38:
	ld.param.u32 	%r691, [bmmT_kernel_param_4];
	add.s32 	%r670, %r31, 16;
	setp.ge.s32 	%p21, %r670, %r691;
	@%p21 bra 	$L__BB0_40;
	st.global.u32 	[%rd24+64], %r739;
$L__BB0_40:
	ld.param.u32 	%r692, [bmmT_kernel_param_4];
	add.s32 	%r671, %r31, 32;
	setp.ge.s32 	%p22, %r671, %r692;
	@%p22 bra 	$L__BB0_42;
	st.global.u32 	[%rd24+128], %r738;
$L__BB0_42:
	ld.param.u32 	%r693, [bmmT_kernel_param_4];
	add.s32 	%r672, %r31, 48;
	setp.ge.s32 	%p23, %r672, %r693;
	@%p23 bra 	$L__BB0_44;
	st.global.u32 	[%rd24+192], %r737;
$L__BB0_44:
	ld.param.u32 	%r681, [bmmT_kernel_param_3];
	add.s32 	%r92, %r33, 48;
	setp.ge.s32 	%p24, %r92, %r681;
	@%p24 bra 	$L__BB0_53;
	ld.param.u32 	%r694, [bmmT_kernel_param_4];
	add.s32 	%r673, %r92, %r32;
	mad.lo.s32 	%r674, %r673, %r694, %r31;
	setp.ge.s32 	%p25, %r31, %r694;
	mul.wide.s32 	%rd434, %r674, 4;
	add.s64 	%rd25, %rd1, %rd434;
	@%p25 bra 	$L__BB0_47;
	st.global.u32 	[%rd25], %r736;
$L__BB0_47:
	ld.param.u32 	%r695, [bmmT_kernel_param_4];
	add.s32 	%r675, %r31, 16;
	setp.ge.s32 	%p26, %r675, %r695;
	@%p26 bra 	$L__BB0_49;
	st.global.u32 	[%rd25+64], %r735;
$L__BB0_49:
	ld.param.u32 	%r696, [bmmT_kernel_param_4];
	add.s32 	%r676, %r31, 32;
	setp.ge.s32 	%p27, %r676, %r696;
	@%p27 bra 	$L__BB0_51;
	st.global.u32 	[%rd25+128], %r734;
$L__BB0_51:
	ld.param.u32 	%r697, [bmmT_kernel_param_4];
	add.s32 	%r677, %r31, 48;
	setp.ge.s32 	%p28, %r677, %r697;
	@%p28 bra 	$L__BB0_53;
	st.global.u32 	[%rd25+192], %r733;
$L__BB0_53:
	ret;

}


// ===== COMPILED SASS (sm_100) =====

	.target	sm_100

	.elftype	@"ET_EXEC"


//--------------------- .note.nv.tkinfo           --------------------------
	.section	.note.nv.tkinfo,"",@"SHT_NOTE"
	.sectionflags	@"SHF_NOTE_NV_TKINFO"
	.tkinfo
        /*0018*/ 	.word	0x00000002
        /*0030*/ 	.string	""
        /*0030*/ 	.string	"ptxas"
        /*0030*/ 	.string	"Cuda compilation tools, release 13.0, V13.0.88"
        /*0030*/ 	.string	"Build cuda_13.0.r13.0/compiler.36424714_0"
        /*0030*/ 	.string	"-arch sm_100 -m 64 "



//--------------------- .note.nv.cuinfo           --------------------------
	.section	.note.nv.cuinfo,"",@"SHT_NOTE"
	.sectionflags	@"SHF_NOTE_NV_CUINFO"
        /*0018*/ 	.short	0x0002
        /*001a*/ 	.short	0x0064
        /*001c*/ 	.short	0x0082
	.zero		2


//--------------------- .nv.info                  --------------------------
	.section	.nv.info,"",@"SHT_CUDA_INFO"
	.align	4


	//----- nvinfo : EIATTR_REGCOUNT
	.align		4
        /*0000*/ 	.byte	0x04, 0x2f
        /*0002*/ 	.short	(.L_1 - .L_0)
	.align		4
.L_0:
        /*0004*/ 	.word	index@(bmmT_kernel)
        /*0008*/ 	.word	0x000000fc


	//----- nvinfo : EIATTR_FRAME_SIZE
	.align		4
.L_1:
        /*000c*/ 	.byte	0x04, 0x11
        /*000e*/ 	.short	(.L_3 - .L_2)
	.align		4
.L_2:
        /*0010*/ 	.word	index@(bmmT_kernel)
        /*0014*/ 	.word	0x00000000


	//----- nvinfo : EIATTR_MIN_STACK_SIZE
	.align		4
.L_3:
        /*0018*/ 	.byte	0x04, 0x12
        /*001a*/ 	.short	(.L_5 - .L_4)
	.align		4
.L_4:
        /*001c*/ 	.word	index@(bmmT_kernel)
        /*0020*/ 	.word	0x00000000
.L_5:


//--------------------- .nv.compat                --------------------------
	.section	.nv.compat,"",@"SHT_CUDA_COMPAT_INFO"
	.align	4
        /*0000*/ 	.byte	0x02, 0x09, 0x00, 0x00, 0x02, 0x02, 0x01, 0x00, 0x02, 0x05, 0x05, 0x00, 0x03, 0x07, 0x01, 0x01
        /*0010*/ 	.byte	0x02, 0x03, 0x00, 0x00, 0x02, 0x06, 0x01, 0x00, 0x04, 0x0b, 0x08, 0x00, 0x09, 0x00, 0x00, 0x00
        /*0020*/ 	.byte	0x00, 0x00, 0x00, 0x00


//--------------------- .nv.info.bmmT_kernel      --------------------------
	.section	.nv.info.bmmT_kernel,"",@"SHT_CUDA_INFO"
	.sectionflags	@""
	.align	4


	//----- nvinfo : EIATTR_CUDA_API_VERSION
	.align		4
        /*0000*/ 	.byte	0x04, 0x37
        /*0002*/ 	.short	(.L_7 - .L_6)
.L_6:
        /*0004*/ 	.word	0x00000082


	//----- nvinfo : EIATTR_KPARAM_INFO
	.align		4
.L_7:
        /*0008*/ 	.byte	0x04, 0x17
        /*000a*/ 	.short	(.L_9 - .L_8)
.L_8:
        /*000c*/ 	.word	0x00000000
        /*0010*/ 	.short	0x0008
        /*0012*/ 	.short	0x002c
        /*0014*/ 	.byte	0x00, 0xf0, 0x11, 0x00


	//----- nvinfo : EIATTR_KPARAM_INFO
	.align		4
.L_9:
        /*0018*/ 	.byte	0x04, 0x17
        /*001a*/ 	.short	(.L_11 - .L_10)
.L_10:
        /*001c*/ 	.word	0x00000000
        /*0020*/ 	.short	0x0007
        /*0022*/ 	.short	0x0028
        /*0024*/ 	.byte	0x00, 0xf0, 0x11, 0x00


	//----- nvinfo : EIATTR_KPARAM_INFO
	.align		4
.L_11:
        /*0028*/ 	.byte	0x04, 0x17
        /*002a*/ 	.short	(.L_13 - .L_12)
.L_12:
        /*002c*/ 	.word	0x00000000
        /*0030*/ 	.short	0x0006
        /*0032*/ 	.short	0x0024
        /*0034*/ 	.byte	0x00, 0xf0, 0x11, 0x00


	//----- nvinfo : EIATTR_KPARAM_INFO
	.align		4
.L_13:
        /*0038*/ 	.byte	0x04, 0x17
        /*003a*/ 	.short	(.L_15 - .L_14)
.L_14:
        /*003c*/ 	.word	0x00000000
        /*0040*/ 	.short	0x0005
        /*0042*/ 	.short	0x0020
        /*0044*/ 	.byte	0x00, 0xf0, 0x11, 0x00


	//----- nvinfo : EIATTR_KPARAM_INFO
	.align		4
.L_15:
        /*0048*/ 	.byte	0x04, 0x17
        /*004a*/ 	.short	(.L_17 - .L_16)
.L_16:
        /*004c*/ 	.word	0x00000000
        /*0050*/ 	.short	0x0004
        /*0052*/ 	.short	0x001c
        /*0054*/ 	.byte	0x00, 0xf0, 0x11, 0x00


	//----- nvinfo : EIATTR_KPARAM_INFO
	.align		4
.L_17:
        /*0058*/ 	.byte	0x04, 0x17
        /*005a*/ 	.short	(.L_19 - .L_18)
.L_18:
        /*005c*/ 	.word	0x00000000
        /*0060*/ 	.short	0x0003
        /*0062*/ 	.short	0x0018
        /*0064*/ 	.byte	0x00, 0xf0, 0x11, 0x00


	//----- nvinfo : EIATTR_KPARAM_INFO
	.align		4
.L_19:
        /*0068*/ 	.byte	0x04, 0x17
        /*006a*/ 	.short	(.L_21 - .L_20)
.L_20:
        /*006c*/ 	.word	0x00000000
        /*0070*/ 	.short	0x0002
        /*0072*/ 	.short	0x0010
        /*0074*/ 	.byte	0x00, 0xf5, 0x21, 0x00


	//----- nvinfo : EIATTR_KPARAM_INFO
	.align		4
.L_21:
        /*0078*/ 	.byte	0x04, 0x17
        /*007a*/ 	.short	(.L_23 - .L_22)
.L_22:
        /*007c*/ 	.word	0x00000000
        /*0080*/ 	.short	0x0001
        /*0082*/ 	.short	0x0008
        /*0084*/ 	.byte	0x00, 0xf5, 0x21, 0x00


	//----- nvinfo : EIATTR_KPARAM_INFO
	.align		4
.L_23:
        /*0088*/ 	.byte	0x04, 0x17
        /*008a*/ 	.short	(.L_25 - .L_24)
.L_24:
        /*008c*/ 	.word	0x00000000
        /*0090*/ 	.short	0x0000
        /*0092*/ 	.short	0x0000
        /*0094*/ 	.byte	0x00, 0xf5, 0x21, 0x00


	//----- nvinfo : EIATTR_SPARSE_MMA_MASK
	.align		4
.L_25:
        /*0098*/ 	.byte	0x03, 0x50
        /*009a*/ 	.short	0x0000


	//----- nvinfo : EIATTR_MAXREG_COUNT
	.align		4
        /*009c*/ 	.byte	0x03, 0x1b
        /*009e*/ 	.short	0x00ff


	//----- nvinfo : EIATTR_NUM_BARRIERS
	.align		4
        /*00a0*/ 	.byte	0x02, 0x4c
        /*00a2*/ 	.byte	0x01
	.zero		1


	//----- nvinfo : EIATTR_MERCURY_ISA_VERSION
	.align		4
        /*00a4*/ 	.byte	0x03, 0x5f
        /*00a6*/ 	.short	0x0101


	//----- nvinfo : EIATTR_VRC_CTA_INIT_COUNT
	.align		4
        /*00a8*/ 	.byte	0x02, 0x4a
	.zero		1
	.zero		1


	//----- nvinfo : EIATTR_EXIT_INSTR_OFFSETS
	.align		4
        /*00ac*/ 	.byte	0x04, 0x1c
        /*00ae*/ 	.short	(.L_27 - .L_26)


	//   ....[0]....
.L_26:
        /*00b0*/ 	.word	0x0000c000


	//   ....[1]....
        /*00b4*/ 	.word	0x0000c100


	//   ....[2]....
        /*00b8*/ 	.word	0x0000c120


	//----- nvinfo : EIATTR_CRS_STACK_SIZE
	.align		4
.L_27:
        /*00bc*/ 	.byte	0x04, 0x1e
        /*00be*/ 	.short	(.L_29 - .L_28)
.L_28:
        /*00c0*/ 	.word	0x00000000


	//----- nvinfo : EIATTR_CBANK_PARAM_SIZE
	.align		4
.L_29:
        /*00c4*/ 	.byte	0x03, 0x19
        /*00c6*/ 	.short	0x0030


	//----- nvinfo : EIATTR_PARAM_CBANK
	.align		4
        /*00c8*/ 	.byte	0x04, 0x0a
        /*00ca*/ 	.short	(.L_31 - .L_30)
	.align		4
.L_30:
        /*00cc*/ 	.word	index@(.nv.constant0.bmmT_kernel)
        /*00d0*/ 	.short	0x0380
        /*00d2*/ 	.short	0x0030


	//----- nvinfo : EIATTR_SW_WAR
	.align		4
.L_31:
        /*00d4*/ 	.byte	0x04, 0x36
        /*00d6*/ 	.short	(.L_33 - .L_32)
.L_32:
        /*00d8*/ 	.word	0x00000008
.L_33:


//--------------------- .nv.callgraph             --------------------------
	.section	.nv.callgraph,"",@"SHT_CUDA_CALLGRAPH"
	.align	4
	.sectionentsize	8
	.align		4
        /*0000*/ 	.word	0x00000000
	.align		4
        /*0004*/ 	.word	0xffffffff
	.align		4
        /*0008*/ 	.word	0x00000000
	.align		4
        /*000c*/ 	.word	0xfffffffe
	.align		4
        /*0010*/ 	.word	0x00000000
	.align		4
        /*0014*/ 	.word	0xfffffffd
	.align		4
        /*0018*/ 	.word	0x00000000
	.align		4
        /*001c*/ 	.word	0xfffffffc


//--------------------- .text.bmmT_kernel         --------------------------
	.section	.text.bmmT_kernel,"ax",@progbits
	.align	128
        .global         bmmT_kernel
        .type           bmmT_kernel,@function
        .size           bmmT_kernel,(.L_x_9 - bmmT_kernel)
        .other          bmmT_kernel,@"STO_CUDA_ENTRY STV_DEFAULT"
bmmT_kernel:
.text.bmmT_kernel:
[----:B------:R-:W-:Y:S08]  /*0000*/  LDC R1, c[0x0][0x37c] ;  /* 0x0000df00ff017b82 */ /* 0x000ff00000000800 */
[----:B------:R-:W0:Y:S01]  /*0010*/  LDC R3, c[0x0][0x3a4] ;  /* 0x0000e900ff037b82 */ /* 0x000e220000000800 */
[----:B------:R-:W1:Y:S01]  /*0020*/  S2R R7, SR_TID.Z ;  /* 0x0000000000077919 */ /* 0x000e620000002300 */
[----:B------:R-:W-:Y:S01]  /*0030*/  IMAD.MOV.U32 R205, RZ, RZ, RZ ;  /* 0x000000ffffcd7224 */ /* 0x000fe200078e00ff */
[----:B------:R-:W-:Y:S01]  /*0040*/  CS2R R208, SRZ ;  /* 0x0000000000d07805 */ /* 0x000fe2000001ff00 */
[----:B------:R-:W-:Y:S01]  /*0050*/  IMAD.MOV.U32 R207, RZ, RZ, RZ ;  /* 0x000000ffffcf7224 */ /* 0x000fe200078e00ff */
[----:B------:R-:W2:Y:S01]  /*0060*/  S2R R0, SR_TID.X ;  /* 0x0000000000007919 */ /* 0x000ea20000002100 */
[----:B------:R-:W-:Y:S01]  /*0070*/  CS2R R190, SRZ ;  /* 0x0000000000be7805 */ /* 0x000fe2000001ff00 */
[----:B------:R-:W-:Y:S01]  /*0080*/  IMAD.MOV.U32 R189, RZ, RZ, RZ ;  /* 0x000000ffffbd7224 */ /* 0x000fe200078e00ff */
[----:B------:R-:W3:Y:S01]  /*0090*/  LDC R5, c[0x0][0x360] ;  /* 0x0000d800ff057b82 */ /* 0x000ee20000000800 */
[----:B------:R-:W4:Y:S01]  /*00a0*/  S2R R2, SR_TID.Y ;  /* 0x0000000000027919 */ /* 0x000f220000002200 */
[----:B------:R-:W-:Y:S01]  /*00b0*/  IMAD.MOV.U32 R232, RZ, RZ, RZ ;  /* 0x000000ffffe87224 */ /* 0x000fe200078e00ff */
[----:B------:R-:W-:-:S02]  /*00c0*/  CS2R R8, SRZ ;  /* 0x0000000000087805 */ /* 0x000fc4000001ff00 */
[----:B------:R-:W-:Y:S02]  /*00d0*/  CS2R R10, SRZ ;  /* 0x00000000000a7805 */ /* 0x000fe4000001ff00 */
[----:B------:R-:W-:Y:S02]  /*00e0*/  CS2R R12, SRZ ;  /* 0x00000000000c7805 */ /* 0x000fe4000001ff00 */
[----:B------:R-:W-:Y:S01]  /*00f0*/  CS2R R14, SRZ ;  /* 0x00000000000e7805 */ /* 0x000fe2000001ff00 */
[----:B------:R-:W5:Y:S08]  /*0100*/  LDC R17, c[0x0][0x364] ;  /* 0x0000d900ff117b82 */ /* 0x000f700000000800 */
[----:B------:R-:W1:Y:S01]  /*0110*/  S2UR UR4, SR_CTAID.Z ;  /* 0x00000000000479c3 */ /* 0x000e620000002700 */
[----:B0-----:R-:W-:-:S07]  /*0120*/  ISETP.GE.AND P0, PT, R3, 0x1, PT ;  /* 0x000000010300780c */ /* 0x001fce0003f06270 */
[----:B------:R-:W1:Y:S08]  /*0130*/  LDC R6, c[0x0][0x368] ;  /* 0x0000da00ff067b82 */ /* 0x000e700000000800 */
[----:B------:R-:W3:Y:S08]  /*0140*/  S2UR UR6, SR_CTAID.X ;  /* 0x00000000000679c3 */ /* 0x000ef00000002500 */
[----:B------:R-:W5:Y:S01]  /*0150*/  S2UR UR7, SR_CTAID.Y ;  /* 0x00000000000779c3 */ /* 0x000f620000002600 */
[----:B-1----:R-:W-:Y:S01]  /*0160*/  IMAD R6, R6, UR4, R7 ;  /* 0x0000000406067c24 */ /* 0x002fe2000f8e0207 */
[----:B------:R-:W0:Y:S01]  /*0170*/  LDCU.64 UR4, c[0x0][0x358] ;  /* 0x00006b00ff0477ac */ /* 0x000e220008000a00 */
[----:B---3--:R-:W-:-:S04]  /*0180*/  IMAD R5, R5, UR6, RZ ;  /* 0x0000000605057c24 */ /* 0x008fc8000f8e02ff */
[----:B--2---:R-:W-:Y:S02]  /*0190*/  IMAD R7, R5, 0x4, R0 ;  /* 0x0000000405077824 */ /* 0x004fe400078e0200 */
[----:B-----5:R-:W-:-:S04]  /*01a0*/  IMAD R17, R17, UR7, RZ ;  /* 0x0000000711117c24 */ /* 0x020fc8000f8e02ff */
[----:B----4-:R-:W-:Y:S01]  /*01b0*/  IMAD R17, R17, 0x4, R2 ;  /* 0x0000000411117824 */ /* 0x010fe200078e0202 */
[----:B------:R-:W-:Y:S06]  /*01c0*/  @!P0 BRA `(.L_x_0) ;  /* 0x000000b800588947 */ /* 0x000fec0003800000 */
[----:B------:R-:W1:Y:S01]  /*01d0*/  LDCU UR6, c[0x0][0x3a0] ;  /* 0x00007400ff0677ac */ /* 0x000e620008000800 */
[----:B------:R-:W2:Y:S01]  /*01e0*/  LDC.64 R18, c[0x0][0x3a8] ;  /* 0x0000ea00ff127b82 */ /* 0x000ea20000000a00 */
[----:B------:R-:W-:Y:S02]  /*01f0*/  ISETP.GE.AND P0, PT, R0, R3, PT ;  /* 0x000000030000720c */ /* 0x000fe40003f06270 */
[----:B------:R-:W-:-:S05]  /*0200*/  CS2R R26, SRZ ;  /* 0x00000000001a7805 */ /* 0x000fca000001ff00 */
[----:B------:R-:W3:Y:S08]  /*0210*/  LDC.64 R12, c[0x0][0x388] ;  /* 0x0000e200ff0c7b82 */ /* 0x000ef00000000a00 */
[----:B------:R-:W4:Y:S01]  /*0220*/  LDC.64 R34, c[0x0][0x390] ;  /* 0x0000e400ff227b82 */ /* 0x000f220000000a00 */
[----:B-1----:R-:W-:-:S04]  /*0230*/  IMAD R8, R6, UR6, R17 ;  /* 0x0000000606087c24 */ /* 0x002fc8000f8e0211 */
[C---:B------:R-:W-:Y:S02]  /*0240*/  IMAD R21, R8.reuse, R3, RZ ;  /* 0x0000000308157224 */ /* 0x040fe400078e02ff */
[----:B------:R-:W-:Y:S02]  /*0250*/  VIADD R20, R8, 0x10 ;  /* 0x0000001008147836 */ /* 0x000fe40000000000 */
[----:B------:R-:W-:Y:S02]  /*0260*/  IMAD R4, R3, 0x20, R21 ;  /* 0x0000002003047824 */ /* 0x000fe400078e0215 */
[----:B--2---:R-:W-:Y:S02]  /*0270*/  IMAD R6, R6, R18, R7 ;  /* 0x0000001206067224 */ /* 0x004fe400078e0207 */
[----:B------:R-:W-:Y:S02]  /*0280*/  IMAD.IADD R22, R4, 0x1, R0 ;  /* 0x0000000104167824 */ /* 0x000fe400078e0200 */
[-C--:B------:R-:W-:Y:S01]  /*0290*/  IMAD R17, R6, R19.reuse, RZ ;  /* 0x0000001306117224 */ /* 0x080fe200078e02ff */
[----:B------:R-:W-:Y:S01]  /*02a0*/  ISETP.GE.AND P1, PT, R2, R19, PT ;  /* 0x000000130200720c */ /* 0x000fe20003f26270 */
[----:B------:R-:W-:-:S02]  /*02b0*/  VIADD R24, R6, 0x10 ;  /* 0x0000001006187836 */ /* 0x000fc40000000000 */
[----:B------:R-:W-:Y:S02]  /*02c0*/  IMAD R23, R3, 0x10, R4 ;  /* 0x0000001003177824 */ /* 0x000fe400078e0204 */
[----:B---3--:R-:W-:-:S04]  /*02d0*/  IMAD.WIDE R4, R22, 0x8, R12 ;  /* 0x0000000816047825 */ /* 0x008fc800078e020c */
[----:B------:R-:W-:Y:S01]  /*02e0*/  IMAD R20, R20, R3, R0 ;  /* 0x0000000314147224 */ /* 0x000fe200078e0200 */
[----:B0-----:R4:W2:Y:S01]  /*02f0*/  @!P0 LDG.E.64 R26, desc[UR4][R4.64] ;  /* 0x00000004041a8981 */ /* 0x0018a2000c1e1b00 */
[----:B------:R-:W-:Y:S02]  /*0300*/  IMAD R18, R19, 0x20, R17 ;  /* 0x0000002013127824 */ /* 0x000fe400078e0211 */
[----:B------:R-:W-:Y:S02]  /*0310*/  IMAD R24, R24, R19, R2 ;  /* 0x0000001318187224 */ /* 0x000fe400078e0202 */
[--C-:B------:R-:W-:Y:S02]  /*0320*/  IMAD.IADD R23, R23, 0x1, R0.reuse ;  /* 0x0000000117177824 */ /* 0x100fe400078e0200 */
[----:B------:R-:W-:Y:S01]  /*0330*/  IMAD.IADD R21, R21, 0x1, R0 ;  /* 0x0000000115157824 */ /* 0x000fe200078e0200 */
[----:B------:R-:W-:Y:S01]  /*0340*/  CS2R R28, SRZ ;  /* 0x00000000001c7805 */ /* 0x000fe2000001ff00 */
[----:B------:R-:W-:-:S04]  /*0350*/  IMAD.WIDE R8, R20, 0x8, R12 ;  /* 0x0000000814087825 */ /* 0x000fc800078e020c */
[----:B------:R-:W-:Y:S01]  /*0360*/  IMAD R19, R19, 0x10, R18 ;  /* 0x0000001013137824 */ /* 0x000fe200078e0212 */
[----:B------:R0:W3:Y:S01]  /*0370*/  @!P0 LDG.E.64 R14, desc[UR4][R8.64] ;  /* 0x00000004080e8981 */ /* 0x0000e2000c1e1b00 */
[----:B------:R-:W-:Y:S02]  /*0380*/  IMAD.IADD R17, R17, 0x1, R2 ;  /* 0x0000000111117824 */ /* 0x000fe400078e0202 */
[----:B----4-:R-:W-:-:S04]  /*0390*/  IMAD.WIDE R4, R24, 0x8, R34 ;  /* 0x0000000818047825 */ /* 0x010fc800078e0222 */
[--C-:B------:R-:W-:Y:S01]  /*03a0*/  IMAD.WIDE R10, R23, 0x8, R12.reuse ;  /* 0x00000008170a7825 */ /* 0x100fe200078e020c */
[----:B------:R-:W-:Y:S01]  /*03b0*/  CS2R R30, SRZ ;  /* 0x00000000001e7805 */ /* 0x000fe2000001ff00 */
[----:B------:R-:W4:Y:S02]  /*03c0*/  @!P1 LDG.E.64 R4, desc[UR4][R4.64] ;  /* 0x0000000404049981 */ /* 0x000f24000c1e1b00 */
[----:B------:R-:W-:Y:S01]  /*03d0*/  IMAD.WIDE R12, R21, 0x8, R12 ;  /* 0x00000008150c7825 */ /* 0x000fe200078e020c */
[----:B------:R-:W-:Y:S01]  /*03e0*/  CS2R R32, SRZ ;  /* 0x0000000000207805 */ /* 0x000fe2000001ff00 */
[----:B------:R1:W5:Y:S02]  /*03f0*/  @!P0 LDG.E.64 R28, desc[UR4][R10.64] ;  /* 0x000000040a1c8981 */ /* 0x000364000c1e1b00 */
[--C-:B------:R-:W-:Y:S02]  /*0400*/  IMAD.IADD R18, R18, 0x1, R2.reuse ;  /* 0x0000000112127824 */ /* 0x100fe400078e0202 */
[----:B------:R-:W-:Y:S01]  /*0410*/  IMAD.IADD R19, R19, 0x1, R2 ;  /* 0x0000000113137824 */ /* 0x000fe200078e0202 */
[----:B------:R-:W4:Y:S01]  /*0420*/  @!P0 LDG.E.64 R12, desc[UR4][R12.64] ;  /* 0x000000040c0c8981 */ /* 0x000f22000c1e1b00 */
[----:B------:R-:W-:-:S04]  /*0430*/  IMAD.WIDE R6, R17, 0x8, R34 ;  /* 0x0000000811067825 */ /* 0x000fc800078e0222 */
[--C-:B0-----:R-:W-:Y:S02]  /*0440*/  IMAD.WIDE R8, R18, 0x8, R34.reuse ;  /* 0x0000000812087825 */ /* 0x101fe400078e0222 */
[----:B------:R-:W4:Y:S02]  /*0450*/  @!P1 LDG.E.64 R6, desc[UR4][R6.64] ;  /* 0x0000000406069981 */ /* 0x000f24000c1e1b00 */
[----:B-1----:R-:W-:Y:S02]  /*0460*/  IMAD.WIDE R10, R19, 0x8, R34 ;  /* 0x00000008130a7825 */ /* 0x002fe400078e0222 */
[----:B------:R-:W4:Y:S04]  /*0470*/  @!P1 LDG.E.64 R30, desc[UR4][R8.64] ;  /* 0x00000004081e9981 */ /* 0x000f28000c1e1b00 */
[----:B------:R-:W4:Y:S01]  /*0480*/  @!P1 LDG.E.64 R32, desc[UR4][R10.64] ;  /* 0x000000040a209981 */ /* 0x000f22000c1e1b00 */
[----:B------:R-:W0:Y:S01]  /*0490*/  S2R R233, SR_CgaCtaId ;  /* 0x0000000000e97919 */ /* 0x000e220000008800 */
[----:B------:R-:W-:-:S04]  /*04a0*/  MOV R16, 0x400 ;  /* 0x0000040000107802 */ /* 0x000fc80000000f00 */
[----:B0-----:R-:W-:Y:S01]  /*04b0*/  LEA R225, R233, R16, 0x18 ;  /* 0x00000010e9e17211 */ /* 0x001fe200078ec0ff */
[----:B------:R-:W-:-:S05]  /*04c0*/  VIADD R16, R16, 0x2200 ;  /* 0x0000220010107836 */ /* 0x000fca0000000000 */
[----:B------:R-:W-:Y:S01]  /*04d0*/  LEA R233, R233, R16, 0x18 ;  /* 0x00000010e9e97211 */ /* 0x000fe200078ec0ff */
[----:B------:R-:W-:-:S04]  /*04e0*/  IMAD R225, R2, 0x88, R225 ;  /* 0x0000008802e17824 */ /* 0x000fc800078e02e1 */
[----:B------:R-:W-:Y:S02]  /*04f0*/  IMAD R25, R2, 0x80, R233 ;  /* 0x0000008002197824 */ /* 0x000fe400078e02e9 */
[C---:B------:R-:W-:Y:S02]  /*0500*/  IMAD R16, R0.reuse, 0x8, R225 ;  /* 0x0000000800107824 */ /* 0x040fe400078e02e1 */
[C---:B------:R-:W-:Y:S02]  /*0510*/  IMAD R233, R0.reuse, 0x8, R233 ;  /* 0x0000000800e97824 */ /* 0x040fe400078e02e9 */
[----:B------:R-:W-:Y:S02]  /*0520*/  IMAD R25, R0, 0x8, R25 ;  /* 0x0000000800197824 */ /* 0x000fe400078e0219 */
[----:B------:R-:W-:Y:S01]  /*0530*/  IMAD R35, R2, 0x80, R233 ;  /* 0x0000008002237824 */ /* 0x000fe200078e02e9 */
[----:B--2---:R-:W-:Y:S01]  /*0540*/  STS.64 [R16+0x1100], R26 ;  /* 0x0011001a10007388 */ /* 0x004fe20000000a00 */
[----:B------:R-:W-:-:S05]  /*0550*/  @P0 CS2R R14, SRZ ;  /* 0x00000000000e0805 */ /* 0x000fca000001ff00 */
[----:B---3--:R-:W-:Y:S01]  /*0560*/  STS.64 [R16+0x880], R14 ;  /* 0x0008800e10007388 */ /* 0x008fe20000000a00 */
[----:B------:R-:W-:-:S03]  /*0570*/  @P1 CS2R R4, SRZ ;  /* 0x0000000000041805 */ /* 0x000fc6000001ff00 */
[----:B-----5:R-:W-:Y:S04]  /*0580*/  STS.64 [R16+0x1980], R28 ;  /* 0x0019801c10007388 */ /* 0x020fe80000000a00 */
[----:B----4-:R-:W-:Y:S04]  /*0590*/  @!P0 STS.64 [R16], R12 ;  /* 0x0000000c10008388 */ /* 0x010fe80000000a00 */
[----:B------:R-:W-:Y:S04]  /*05a0*/  @P0 STS.64 [R16], RZ ;  /* 0x000000ff10000388 */ /* 0x000fe80000000a00 */
[----:B------:R-:W-:Y:S04]  /*05b0*/  @!P1 STS.64 [R25], R6 ;  /* 0x0000000619009388 */ /* 0x000fe80000000a00 */
[----:B------:R-:W-:Y:S04]  /*05c0*/  STS.64 [R25+0x800], R4 ;  /* 0x0008000419007388 */ /* 0x000fe80000000a00 */
[----:B------:R-:W-:Y:S04]  /*05d0*/  @P1 STS.64 [R25], RZ ;  /* 0x000000ff19001388 */ /* 0x000fe80000000a00 */
[----:B------:R-:W-:Y:S04]  /*05e0*/  STS.64 [R25+0x1000], R30 ;  /* 0x0010001e19007388 */ /* 0x000fe80000000a00 */
[----:B------:R-:W-:Y:S01]  /*05f0*/  STS.64 [R35+0x1800], R32 ;  /* 0x0018002023007388 */ /* 0x000fe20000000a00 */
[----:B------:R-:W-:Y:S06]  /*0600*/  BAR.SYNC.DEFER_BLOCKING 0x0 ;  /* 0x0000000000007b1d */ /* 0x000fec0000010000 */
[----:B------:R-:W-:Y:S04]  /*0610*/  LDS.64 R6, [R225+0x18] ;  /* 0x00001800e1067984 */ /* 0x000fe80000000a00 */
[----:B------:R-:W0:Y:S04]  /*0620*/  LDS.64 R66, [R233+0x180] ;  /* 0x00018000e9427984 */ /* 0x000e280000000a00 */
[----:B------:R-:W1:Y:S04]  /*0630*/  LDS.64 R166, [R233+0x980] ;  /* 0x00098000e9a67984 */ /* 0x000e680000000a00 */
[----:B------:R-:W2:Y:S04]  /*0640*/  LDS.64 R162, [R233+0x1180] ;  /* 0x00118000e9a27984 */ /* 0x000ea80000000a00 */
[----:B------:R-:W3:Y:S04]  /*0650*/  LDS.64 R126, [R233+0x1980] ;  /* 0x00198000e97e7984 */ /* 0x000ee80000000a00 */
[----:B------:R-:W-:Y:S04]  /*0660*/  LDS.64 R4, [R225+0x10] ;  /* 0x00001000e1047984 */ /* 0x000fe80000000a00 */
[----:B------:R-:W4:Y:S04]  /*0670*/  LDS.64 R174, [R233+0x100] ;  /* 0x00010000e9ae7984 */ /* 0x000f280000000a00 */
[----:B------:R-:W5:Y:S04]  /*0680*/  LDS.64 R168, [R233+0x900] ;  /* 0x00090000e9a87984 */ /* 0x000f680000000a00 */
[----:B------:R-:W5:Y:S04]  /*0690*/  LDS.64 R172, [R233+0x1100] ;  /* 0x00110000e9ac7984 */ /* 0x000f680000000a00 */
[----:B------:R-:W5:Y:S04]  /*06a0*/  LDS.64 R68, [R233+0x1900] ;  /* 0x00190000e9447984 */ /* 0x000f680000000a00 */
[----:B------:R-:W-:Y:S01]  /*06b0*/  LDS.64 R132, [R233+0x280] ;  /* 0x00028000e9847984 */ /* 0x000fe20000000a00 */
[----:B0-----:R-:W-:-:S03]  /*06c0*/  LOP3.LUT R155, R66, R6, RZ, 0x3c, !PT ;  /* 0x00000006429b7212 */ /* 0x001fc600078e3cff */
[----:B------:R-:W-:Y:S01]  /*06d0*/  LDS.64 R144, [R233+0xa80] ;  /* 0x000a8000e9907984 */ /* 0x000fe20000000a00 */
[-C--:B------:R-:W-:Y:S02]  /*06e0*/  LOP3.LUT R208, R67, R7.reuse, RZ, 0x3c, !PT ;  /* 0x0000000743d07212 */ /* 0x080fe400078e3cff */
[-C--:B-1----:R-:W-:Y:S01]  /*06f0*/  LOP3.LUT R101, R166, R6.reuse, RZ, 0x3c, !PT ;  /* 0x00000006a6657212 */ /* 0x082fe200078e3cff */
[----:B------:R-:W-:Y:S01]  /*0700*/  LDS.64 R150, [R233+0x1280] ;  /* 0x00128000e9967984 */ /* 0x000fe20000000a00 */
[-C--:B------:R-:W-:Y:S02]  /*0710*/  LOP3.LUT R154, R167, R7.reuse, RZ, 0x3c, !PT ;  /* 0x00000007a79a7212 */ /* 0x080fe400078e3cff */
[-C--:B--2---:R-:W-:Y:S01]  /*0720*/  LOP3.LUT R85, R162, R6.reuse, RZ, 0x3c, !PT ;  /* 0x00000006a2557212 */ /* 0x084fe200078e3cff */
[----:B------:R-:W-:Y:S01]  /*0730*/  LDS.64 R108, [R233+0x1a80] ;  /* 0x001a8000e96c7984 */ /* 0x000fe20000000a00 */
[-C--:B------:R-:W-:Y:S02]  /*0740*/  LOP3.LUT R128, R163, R7.reuse, RZ, 0x3c, !PT ;  /* 0x00000007a3807212 */ /* 0x080fe400078e3cff */
[----:B---3--:R-:W-:Y:S01]  /*0750*/  LOP3.LUT R29, R126, R6, RZ, 0x3c, !PT ;  /* 0x000000067e1d7212 */ /* 0x008fe200078e3cff */
[----:B------:R-:W-:Y:S01]  /*0760*/  LDS.64 R160, [R233+0x200] ;  /* 0x00020000e9a07984 */ /* 0x000fe20000000a00 */
[----:B------:R-:W-:-:S03]  /*0770*/  LOP3.LUT R100, R127, R7, RZ, 0x3c, !PT ;  /* 0x000000077f647212 */ /* 0x000fc600078e3cff */
[----:B------:R-:W0:Y:S01]  /*0780*/  LDS.64 R6, [R225+0x28] ;  /* 0x00002800e1067984 */ /* 0x000e220000000a00 */
[----:B----4-:R-:W-:-:S03]  /*0790*/  LOP3.LUT R210, R174, R4, RZ, 0x3c, !PT ;  /* 0x00000004aed27212 */ /* 0x010fc600078e3cff */
[----:B------:R-:W-:Y:S01]  /*07a0*/  LDS.64 R158, [R233+0xa00] ;  /* 0x000a0000e99e7984 */ /* 0x000fe20000000a00 */
[-C--:B------:R-:W-:Y:S02]  /*07b0*/  LOP3.LUT R223, R175, R5.reuse, RZ, 0x3c, !PT ;  /* 0x00000005afdf7212 */ /* 0x080fe400078e3cff */
[-C--:B-----5:R-:W-:Y:S01]  /*07c0*/  LOP3.LUT R212, R168, R4.reuse, RZ, 0x3c, !PT ;  /* 0x00000004a8d47212 */ /* 0x0a0fe200078e3cff */
[----:B------:R-:W-:Y:S01]  /*07d0*/  LDS.64 R156, [R233+0x1200] ;  /* 0x00120000e99c7984 */ /* 0x000fe20000000a00 */
[-C--:B------:R-:W-:Y:S02]  /*07e0*/  LOP3.LUT R227, R169, R5.reuse, RZ, 0x3c, !PT ;  /* 0x00000005a9e37212 */ /* 0x080fe400078e3cff */
[-C--:B------:R-:W-:Y:S01]  /*07f0*/  LOP3.LUT R180, R172, R4.reuse, RZ, 0x3c, !PT ;  /* 0x00000004acb47212 */ /* 0x080fe200078e3cff */
[----:B------:R-:W-:Y:S01]  /*0800*/  LDS.64 R122, [R233+0x1a00] ;  /* 0x001a0000e97a7984 */ /* 0x000fe20000000a00 */
[-C--:B------:R-:W-:Y:S02]  /*0810*/  LOP3.LUT R181, R173, R5.reuse, RZ, 0x3c, !PT ;  /* 0x00000005adb57212 */ /* 0x080fe400078e3cff */
[----:B------:R-:W-:Y:S01]  /*0820*/  LOP3.LUT R129, R68, R4, RZ, 0x3c, !PT ;  /* 0x0000000444817212 */ /* 0x000fe200078e3cff */
[----:B------:R-:W-:Y:S01]  /*0830*/  LDS.64 R10, [R225+0x8] ;  /* 0x00000800e10a7984 */ /* 0x000fe20000000a00 */
[----:B------:R-:W-:-:S03]  /*0840*/  LOP3.LUT R206, R69, R5, RZ, 0x3c, !PT ;  /* 0x0000000545ce7212 */ /* 0x000fc600078e3cff */
[----:B------:R-:W1:Y:S04]  /*0850*/  LDS.64 R4, [R225+0x20] ;  /* 0x00002000e1047984 */ /* 0x000e680000000a00 */
[----:B------:R-:W2:Y:S04]  /*0860*/  LDS.64 R64, [R233+0x80] ;  /* 0x00008000e9407984 */ /* 0x000ea80000000a00 */
[----:B------:R-:W3:Y:S04]  /*0870*/  LDS.64 R184, [R233+0x880] ;  /* 0x00088000e9b87984 */ /* 0x000ee80000000a00 */
[----:B------:R-:W4:Y:S04]  /*0880*/  LDS.64 R182, [R233+0x1080] ;  /* 0x00108000e9b67984 */ /* 0x000f280000000a00 */
[----:B------:R-:W5:Y:S01]  /*0890*/  LDS.64 R152, [R233+0x1880] ;  /* 0x00188000e9987984 */ /* 0x000f620000000a00 */
[----:B0-----:R-:W-:-:S03]  /*08a0*/  LOP3.LUT R224, R132, R6, RZ, 0x3c, !PT ;  /* 0x0000000684e07212 */ /* 0x001fc600078e3cff */
[----:B------:R-:W-:Y:S01]  /*08b0*/  LDS.64 R8, [R225] ;  /* 0x00000000e1087984 */ /* 0x000fe20000000a00 */
[-C--:B------:R-:W-:Y:S02]  /*08c0*/  LOP3.LUT R231, R144, R6.reuse, RZ, 0x3c, !PT ;  /* 0x0000000690e77212 */ /* 0x080fe400078e3cff */
[-C--:B------:R-:W-:Y:S01]  /*08d0*/  LOP3.LUT R54, R150, R6.reuse, RZ, 0x3c, !PT ;  /* 0x0000000696367212 */ /* 0x080fe200078e3cff */
[----:B------:R-:W0:Y:S01]  /*08e0*/  LDS.64 R164, [R233] ;  /* 0x00000000e9a47984 */ /* 0x000e220000000a00 */
[----:B------:R-:W-:Y:S02]  /*08f0*/  LOP3.LUT R46, R108, R6, RZ, 0x3c, !PT ;  /* 0x000000066c2e7212 */ /* 0x000fe400078e3cff */
[-C--:B------:R-:W-:Y:S01]  /*0900*/  LOP3.LUT R6, R109, R7.reuse, RZ, 0x3c, !PT ;  /* 0x000000076d067212 */ /* 0x080fe200078e3cff */
[----:B------:R-:W0:Y:S04]  /*0910*/  LDS.64 R178, [R233+0x800] ;  /* 0x00080000e9b27984 */ /* 0x000e280000000a00 */
[----:B------:R-:W0:Y:S04]  /*0920*/  LDS.64 R176, [R233+0x1000] ;  /* 0x00100000e9b07984 */ /* 0x000e280000000a00 */
[----:B------:R-:W0:Y:S01]  /*0930*/  LDS.64 R148, [R233+0x1800] ;  /* 0x00180000e9947984 */ /* 0x000e220000000a00 */
[-C--:B------:R-:W-:Y:S01]  /*0940*/  LOP3.LUT R229, R133, R7.reuse, RZ, 0x3c, !PT ;  /* 0x0000000785e57212 */ /* 0x080fe200078e3cff */
[----:B------:R2:W-:Y:S01]  /*0950*/  POPC R53, R6 ;  /* 0x0000000600357309 */ /* 0x0005e20000000000 */
[-C--:B------:R-:W-:Y:S01]  /*0960*/  LOP3.LUT R232, R145, R7.reuse, RZ, 0x3c, !PT ;  /* 0x0000000791e87212 */ /* 0x080fe200078e3cff */
[----:B------:R-:W-:Y:S01]  /*0970*/  LDS.64 R110, [R233+0x400] ;  /* 0x00040000e96e7984 */ /* 0x000fe20000000a00 */
[----:B------:R-:W-:-:S02]  /*0980*/  LOP3.LUT R57, R151, R7, RZ, 0x3c, !PT ;  /* 0x0000000797397212 */ /* 0x000fc400078e3cff */
[-C--:B-1----:R-:W-:Y:S01]  /*0990*/  LOP3.LUT R25, R160, R4.reuse, RZ, 0x3c, !PT ;  /* 0x00000004a0197212 */ /* 0x082fe200078e3cff */
[----:B------:R-:W-:Y:S01]  /*09a0*/  LDS.64 R118, [R233+0xc00] ;  /* 0x000c0000e9767984 */ /* 0x000fe20000000a00 */
[-C--:B------:R-:W-:Y:S02]  /*09b0*/  LOP3.LUT R192, R158, R4.reuse, RZ, 0x3c, !PT ;  /* 0x000000049ec07212 */ /* 0x080fe400078e3cff */
[-C--:B------:R-:W-:Y:S01]  /*09c0*/  LOP3.LUT R14, R156, R4.reuse, RZ, 0x3c, !PT ;  /* 0x000000049c0e7212 */ /* 0x080fe200078e3cff */
[----:B------:R-:W-:Y:S01]  /*09d0*/  LDS.64 R124, [R233+0x1400] ;  /* 0x00140000e97c7984 */ /* 0x000fe20000000a00 */
[----:B------:R-:W-:Y:S02]  /*09e0*/  LOP3.LUT R12, R122, R4, RZ, 0x3c, !PT ;  /* 0x000000047a0c7212 */ /* 0x000fe400078e3cff */
[-C--:B------:R-:W-:Y:S01]  /*09f0*/  LOP3.LUT R4, R123, R5.reuse, RZ, 0x3c, !PT ;  /* 0x000000057b047212 */ /* 0x080fe200078e3cff */
[----:B--2---:R-:W1:Y:S04]  /*0a00*/  LDS.64 R6, [R225+0x40] ;  /* 0x00004000e1067984 */ /* 0x004e680000000a00 */
[----:B------:R-:W2:Y:S01]  /*0a10*/  LDS.64 R114, [R233+0x1c00] ;  /* 0x001c0000e9727984 */ /* 0x000ea20000000a00 */
[-C--:B------:R-:W-:Y:S01]  /*0a20*/  LOP3.LUT R84, R161, R5.reuse, RZ, 0x3c, !PT ;  /* 0x00000005a1547212 */ /* 0x080fe200078e3cff */
[----:B------:R3:W-:Y:S01]  /*0a30*/  POPC R13, R4 ;  /* 0x00000004000d7309 */ /* 0x0007e20000000000 */
[-C--:B------:R-:W-:Y:S01]  /*0a40*/  LOP3.LUT R221, R159, R5.reuse, RZ, 0x3c, !PT ;  /* 0x000000059fdd7212 */ /* 0x080fe200078e3cff */
[----:B------:R-:W-:Y:S01]  /*0a50*/  LDS.64 R136, [R233+0x380] ;  /* 0x00038000e9887984 */ /* 0x000fe20000000a00 */
[----:B------:R-:W-:-:S03]  /*0a60*/  LOP3.LUT R15, R157, R5, RZ, 0x3c, !PT ;  /* 0x000000059d0f7212 */ /* 0x000fc600078e3cff */
[----:B------:R-:W-:Y:S04]  /*0a70*/  LDS.64 R134, [R233+0xb80] ;  /* 0x000b8000e9867984 */ /* 0x000fe80000000a00 */
[----:B------:R-:W-:Y:S04]  /*0a80*/  LDS.64 R130, [R233+0x1380] ;  /* 0x00138000e9827984 */ /* 0x000fe80000000a00 */
[----:B---3--:R-:W3:Y:S04]  /*0a90*/  LDS.64 R4, [R225+0x38] ;  /* 0x00003800e1047984 */ /* 0x008ee80000000a00 */
[----:B------:R-:W3:Y:S01]  /*0aa0*/  LDS.64 R62, [R233+0x1b80] ;  /* 0x001b8000e93e7984 */ /* 0x000ee20000000a00 */
[----:B------:R-:W-:-:S02]  /*0ab0*/  LOP3.LUT R71, R64, R10, RZ, 0x3c, !PT ;  /* 0x0000000a40477212 */ /* 0x000fc400078e3cff */
[-C--:B------:R-:W-:Y:S01]  /*0ac0*/  LOP3.LUT R193, R184, R10.reuse, RZ, 0x3c, !PT ;  /* 0x0000000ab8c17212 */ /* 0x080fe200078e3cff */
[----:B------:R-:W-:Y:S01]  /*0ad0*/  LDS.64 R94, [R233+0x500] ;  /* 0x00050000e95e7984 */ /* 0x000fe20000000a00 */
[-C--:B----4-:R-:W-:Y:S02]  /*0ae0*/  LOP3.LUT R73, R182, R10.reuse, RZ, 0x3c, !PT ;  /* 0x0000000ab6497212 */ /* 0x090fe400078e3cff */
[----:B-----5:R-:W-:Y:S01]  /*0af0*/  LOP3.LUT R186, R152, R10, RZ, 0x3c, !PT ;  /* 0x0000000a98ba7212 */ /* 0x020fe200078e3cff */
[----:B------:R-:W-:Y:S01]  /*0b00*/  LDS.64 R106, [R233+0xd00] ;  /* 0x000d0000e96a7984 */ /* 0x000fe20000000a00 */
[-C--:B0-----:R-:W-:Y:S02]  /*0b10*/  LOP3.LUT R235, R164, R8.reuse, RZ, 0x3c, !PT ;  /* 0x00000008a4eb7212 */ /* 0x081fe400078e3cff */
[-C--:B------:R-:W-:Y:S01]  /*0b20*/  LOP3.LUT R205, R178, R8.reuse, RZ, 0x3c, !PT ;  /* 0x00000008b2cd7212 */ /* 0x080fe200078e3cff */
[----:B------:R-:W-:Y:S01]  /*0b30*/  LDS.64 R102, [R233+0x1500] ;  /* 0x00150000e9667984 */ /* 0x000fe20000000a00 */
[----:B------:R-:W-:-:S02]  /*0b40*/  LOP3.LUT R207, R176, R8, RZ, 0x3c, !PT ;  /* 0x00000008b0cf7212 */ /* 0x000fc400078e3cff */
[----:B------:R-:W-:Y:S01]  /*0b50*/  LOP3.LUT R10, R153, R11, RZ, 0x3c, !PT ;  /* 0x0000000b990a7212 */ /* 0x000fe200078e3cff */
[----:B------:R-:W-:Y:S01]  /*0b60*/  LDS.64 R60, [R233+0x1d00] ;  /* 0x001d0000e93c7984 */ /* 0x000fe20000000a00 */
[----:B------:R-:W-:Y:S02]  /*0b70*/  LOP3.LUT R170, R148, R8, RZ, 0x3c, !PT ;  /* 0x0000000894aa7212 */ /* 0x000fe400078e3cff */
[----:B------:R-:W-:Y:S01]  /*0b80*/  LOP3.LUT R8, R149, R9, RZ, 0x3c, !PT ;  /* 0x0000000995087212 */ /* 0x000fe200078e3cff */
[----:B------:R0:W-:Y:S01]  /*0b90*/  POPC R187, R10 ;  /* 0x0000000a00bb7309 */ /* 0x0001e20000000000 */
[-C--:B------:R-:W-:Y:S01]  /*0ba0*/  LOP3.LUT R70, R65, R11.reuse, RZ, 0x3c, !PT ;  /* 0x0000000b41467212 */ /* 0x080fe200078e3cff */
[----:B------:R-:W-:Y:S01]  /*0bb0*/  LDS.64 R146, [R233+0x300] ;  /* 0x00030000e9927984 */ /* 0x000fe20000000a00 */
[-C--:B------:R-:W-:Y:S02]  /*0bc0*/  LOP3.LUT R72, R185, R11.reuse, RZ, 0x3c, !PT ;  /* 0x0000000bb9487212 */ /* 0x080fe400078e3cff */
[----:B------:R-:W-:Y:S01]  /*0bd0*/  LOP3.LUT R216, R183, R11, RZ, 0x3c, !PT ;  /* 0x0000000bb7d87212 */ /* 0x000fe200078e3cff */
[----:B------:R-:W-:Y:S01]  /*0be0*/  LDS.64 R142, [R233+0xb00] ;  /* 0x000b0000e98e7984 */ /* 0x000fe20000000a00 */
[-C--:B-1----:R-:W-:Y:S01]  /*0bf0*/  LOP3.LUT R36, R110, R6.reuse, RZ, 0x3c, !PT ;  /* 0x000000066e247212 */ /* 0x082fe200078e3cff */
[----:B------:R1:W-:Y:S01]  /*0c00*/  POPC R171, R8 ;  /* 0x0000000800ab7309 */ /* 0x0003e20000000000 */
[----:B------:R-:W-:Y:S01]  /*0c10*/  LOP3.LUT R43, R111, R7, RZ, 0x3c, !PT ;  /* 0x000000076f2b7212 */ /* 0x000fe200078e3cff */
[----:B------:R-:W-:Y:S01]  /*0c20*/  LDS.64 R140, [R233+0x1300] ;  /* 0x00130000e98c7984 */ /* 0x000fe20000000a00 */
[----:B------:R-:W-:-:S02]  /*0c30*/  LOP3.LUT R45, R118, R6, RZ, 0x3c, !PT ;  /* 0x00000006762d7212 */ /* 0x000fc400078e3cff */
[-C--:B------:R-:W-:Y:S01]  /*0c40*/  LOP3.LUT R204, R119, R7.reuse, RZ, 0x3c, !PT ;  /* 0x0000000777cc7212 */ /* 0x080fe200078e3cff */
[----:B------:R-:W-:Y:S01]  /*0c50*/  LDS.64 R138, [R233+0x1b00] ;  /* 0x001b0000e98a7984 */ /* 0x000fe20000000a00 */
[-C--:B0-----:R-:W-:Y:S02]  /*0c60*/  LOP3.LUT R10, R124, R6.reuse, RZ, 0x3c, !PT ;  /* 0x000000067c0a7212 */ /* 0x081fe400078e3cff */
[-C--:B------:R-:W-:Y:S01]  /*0c70*/  LOP3.LUT R31, R125, R7.reuse, RZ, 0x3c, !PT ;  /* 0x000000077d1f7212 */ /* 0x080fe200078e3cff */
[----:B------:R-:W-:Y:S01]  /*0c80*/  LDS.64 R120, [R233+0x480] ;  /* 0x00048000e9787984 */ /* 0x000fe20000000a00 */
[----:B--2---:R-:W-:Y:S02]  /*0c90*/  LOP3.LUT R11, R114, R6, RZ, 0x3c, !PT ;  /* 0x00000006720b7212 */ /* 0x004fe400078e3cff */
[----:B------:R-:W-:Y:S01]  /*0ca0*/  LOP3.LUT R34, R115, R7, RZ, 0x3c, !PT ;  /* 0x0000000773227212 */ /* 0x000fe200078e3cff */
[----:B------:R-:W-:Y:S01]  /*0cb0*/  LDS.64 R116, [R233+0xc80] ;  /* 0x000c8000e9747984 */ /* 0x000fe20000000a00 */
[----:B------:R-:W-:-:S02]  /*0cc0*/  LOP3.LUT R226, R165, R9, RZ, 0x3c, !PT ;  /* 0x00000009a5e27212 */ /* 0x000fc400078e3cff */
[-C--:B------:R-:W-:Y:S01]  /*0cd0*/  LOP3.LUT R214, R179, R9.reuse, RZ, 0x3c, !PT ;  /* 0x00000009b3d67212 */ /* 0x080fe200078e3cff */
[----:B------:R-:W0:Y:S01]  /*0ce0*/  LDS.64 R6, [R225+0x50] ;  /* 0x00005000e1067984 */ /* 0x000e220000000a00 */
[----:B------:R-:W-:-:S03]  /*0cf0*/  LOP3.LUT R222, R177, R9, RZ, 0x3c, !PT ;  /* 0x00000009b1de7212 */ /* 0x000fc600078e3cff */
[----:B-1----:R-:W1:Y:S01]  /*0d00*/  LDS.64 R8, [R225+0x30] ;  /* 0x00003000e1087984 */ /* 0x002e620000000a00 */
[-C--:B---3--:R-:W-:Y:S02]  /*0d10*/  LOP3.LUT R42, R136, R4.reuse, RZ, 0x3c, !PT ;  /* 0x00000004882a7212 */ /* 0x088fe400078e3cff */
[-C--:B------:R-:W-:Y:S01]  /*0d20*/  LOP3.LUT R51, R137, R5.reuse, RZ, 0x3c, !PT ;  /* 0x0000000589337212 */ /* 0x080fe200078e3cff */
[----:B------:R-:W-:Y:S01]  /*0d30*/  LDS.64 R112, [R233+0x1480] ;  /* 0x00148000e9707984 */ /* 0x000fe20000000a00 */
[-C--:B------:R-:W-:Y:S02]  /*0d40*/  LOP3.LUT R44, R134, R4.reuse, RZ, 0x3c, !PT ;  /* 0x00000004862c7212 */ /* 0x080fe400078e3cff */
[-C--:B------:R-:W-:Y:S01]  /*0d50*/  LOP3.LUT R189, R135, R5.reuse, RZ, 0x3c, !PT ;  /* 0x0000000587bd7212 */ /* 0x080fe200078e3cff */
[----:B------:R-:W-:Y:S01]  /*0d60*/  LDS.64 R104, [R233+0x1c80] ;  /* 0x001c8000e9687984 */ /* 0x000fe20000000a00 */
[-C--:B------:R-:W-:Y:S02]  /*0d70*/  LOP3.LUT R40, R130, R4.reuse, RZ, 0x3c, !PT ;  /* 0x0000000482287212 */ /* 0x080fe400078e3cff */
[----:B------:R-:W-:Y:S01]  /*0d80*/  LOP3.LUT R35, R131, R5, RZ, 0x3c, !PT ;  /* 0x0000000583237212 */ /* 0x000fe200078e3cff */
[----:B------:R-:W-:Y:S01]  /*0d90*/  LDS.64 R74, [R233+0x600] ;  /* 0x00060000e94a7984 */ /* 0x000fe20000000a00 */
[----:B------:R-:W-:-:S02]  /*0da0*/  LOP3.LUT R33, R62, R4, RZ, 0x3c, !PT ;  /* 0x000000043e217212 */ /* 0x000fc400078e3cff */
[----:B------:R-:W-:Y:S01]  /*0db0*/  LOP3.LUT R38, R63, R5, RZ, 0x3c, !PT ;  /* 0x000000053f267212 */ /* 0x000fe200078e3cff */
[----:B------:R-:W-:Y:S04]  /*0dc0*/  LDS.64 R90, [R233+0xe00] ;  /* 0x000e0000e95a7984 */ /* 0x000fe80000000a00 */
[----:B------:R-:W2:Y:S04]  /*0dd0*/  LDS.64 R4, [R225+0x48] ;  /* 0x00004800e1047984 */ /* 0x000ea80000000a00 */
[----:B------:R-:W-:Y:S04]  /*0de0*/  LDS.64 R86, [R233+0x1600] ;  /* 0x00160000e9567984 */ /* 0x000fe80000000a00 */
[----:B------:R-:W-:Y:S04]  /*0df0*/  LDS.64 R78, [R233+0x1e00] ;  /* 0x001e0000e94e7984 */ /* 0x000fe80000000a00 */
[----:B------:R-:W-:Y:S01]  /*0e00*/  LDS.64 R98, [R233+0x580] ;  /* 0x00058000e9627984 */ /* 0x000fe20000000a00 */
[----:B0-----:R-:W-:-:S03]  /*0e10*/  LOP3.LUT R58, R94, R6, RZ, 0x3c, !PT ;  /* 0x000000065e3a7212 */ /* 0x001fc600078e3cff */
[----:B------:R-:W-:Y:S01]  /*0e20*/  LDS.64 R92, [R233+0xd80] ;  /* 0x000d8000e95c7984 */ /* 0x000fe20000000a00 */
[-C--:B------:R-:W-:Y:S02]  /*0e30*/  LOP3.LUT R191, R95, R7.reuse, RZ, 0x3c, !PT ;  /* 0x000000075fbf7212 */ /* 0x080fe400078e3cff */
        /* <DEDUP_REMOVED lines=9> */
[-C--:B-1----:R-:W-:Y:S01]  /*0ed0*/  LOP3.LUT R220, R146, R8.reuse, RZ, 0x3c, !PT ;  /* 0x0000000892dc7212 */ /* 0x082fe200078e3cff */
[----:B------:R-:W0:Y:S01]  /*0ee0*/  LDS.64 R6, [R225+0x60] ;  /* 0x00006000e1067984 */ /* 0x000e220000000a00 */
[-C--:B------:R-:W-:Y:S02]  /*0ef0*/  LOP3.LUT R201, R142, R8.reuse, RZ, 0x3c, !PT ;  /* 0x000000088ec97212 */ /* 0x080fe400078e3cff */
[-C--:B------:R-:W-:Y:S01]  /*0f00*/  LOP3.LUT R194, R140, R8.reuse, RZ, 0x3c, !PT ;  /* 0x000000088cc27212 */ /* 0x080fe200078e3cff */
[----:B------:R-:W-:Y:S01]  /*0f10*/  LDS.64 R82, [R233+0x680] ;  /* 0x00068000e9527984 */ /* 0x000fe20000000a00 */
[----:B------:R-:W-:Y:S02]  /*0f20*/  LOP3.LUT R47, R138, R8, RZ, 0x3c, !PT ;  /* 0x000000088a2f7212 */ /* 0x000fe400078e3cff */
[-C--:B------:R-:W-:Y:S01]  /*0f30*/  LOP3.LUT R8, R139, R9.reuse, RZ, 0x3c, !PT ;  /* 0x000000098b087212 */ /* 0x080fe200078e3cff */
[----:B------:R-:W-:Y:S01]  /*0f40*/  LDS.64 R76, [R233+0x1680] ;  /* 0x00168000e94c7984 */ /* 0x000fe20000000a00 */
[----:B------:R-:W-:-:S02]  /*0f50*/  LOP3.LUT R39, R147, R9, RZ, 0x3c, !PT ;  /* 0x0000000993277212 */ /* 0x000fc400078e3cff */
[-C--:B------:R-:W-:Y:S01]  /*0f60*/  LOP3.LUT R196, R143, R9.reuse, RZ, 0x3c, !PT ;  /* 0x000000098fc47212 */ /* 0x080fe200078e3cff */
[----:B------:R1:W-:Y:S01]  /*0f70*/  POPC R48, R8 ;  /* 0x0000000800307309 */ /* 0x0003e20000000000 */
[----:B------:R-:W-:Y:S02]  /*0f80*/  LOP3.LUT R197, R141, R9, RZ, 0x3c, !PT ;  /* 0x000000098dc57212 */ /* 0x000fe400078e3cff */
[-C--:B--2---:R-:W-:Y:S02]  /*0f90*/  LOP3.LUT R188, R120, R4.reuse, RZ, 0x3c, !PT ;  /* 0x0000000478bc7212 */ /* 0x084fe400078e3cff */
[-C--:B------:R-:W-:Y:S02]  /*0fa0*/  LOP3.LUT R217, R121, R5.reuse, RZ, 0x3c, !PT ;  /* 0x0000000579d97212 */ /* 0x080fe400078e3cff */
[----:B------:R-:W-:Y:S02]  /*0fb0*/  LOP3.LUT R202, R116, R4, RZ, 0x3c, !PT ;  /* 0x0000000474ca7212 */ /* 0x000fe400078e3cff */
[----:B------:R-:W-:-:S02]  /*0fc0*/  LOP3.LUT R219, R117, R5, RZ, 0x3c, !PT ;  /* 0x0000000575db7212 */ /* 0x000fc400078e3cff */
[-C--:B-1----:R-:W-:Y:S02]  /*0fd0*/  LOP3.LUT R8, R112, R4.reuse, RZ, 0x3c, !PT ;  /* 0x0000000470087212 */ /* 0x082fe400078e3cff */
[-C--:B------:R-:W-:Y:S02]  /*0fe0*/  LOP3.LUT R27, R113, R5.reuse, RZ, 0x3c, !PT ;  /* 0x00000005711b7212 */ /* 0x080fe400078e3cff */
[----:B------:R-:W-:Y:S02]  /*0ff0*/  LOP3.LUT R9, R104, R4, RZ, 0x3c, !PT ;  /* 0x0000000468097212 */ /* 0x000fe400078e3cff */
[----:B------:R-:W-:Y:S02]  /*1000*/  LOP3.LUT R28, R105, R5, RZ, 0x3c, !PT ;  /* 0x00000005691c7212 */ /* 0x000fe400078e3cff */
[----:B------:R-:W1:Y:S01]  /*1010*/  LDS.64 R4, [R225+0x58] ;  /* 0x00005800e1047984 */ /* 0x000e620000000a00 */
[----:B------:R-:W-:Y:S08]  /*1020*/  POPC R71, R71 ;  /* 0x0000004700477309 */ /* 0x000ff00000000000 */
[----:B------:R-:W-:Y:S08]  /*1030*/  POPC R70, R70 ;  /* 0x0000004600467309 */ /* 0x000ff00000000000 */
[----:B------:R-:W-:Y:S08]  /*1040*/  POPC R193, R193 ;  /* 0x000000c100c17309 */ /* 0x000ff00000000000 */
[----:B------:R-:W2:Y:S08]  /*1050*/  POPC R72, R72 ;  /* 0x0000004800487309 */ /* 0x000eb00000000000 */
[----:B------:R-:W-:Y:S08]  /*1060*/  POPC R73, R73 ;  /* 0x0000004900497309 */ /* 0x000ff00000000000 */
[----:B------:R-:W3:Y:S08]  /*1070*/  POPC R216, R216 ;  /* 0x000000d800d87309 */ /* 0x000ef00000000000 */
[----:B------:R-:W-:Y:S08]  /*1080*/  POPC R235, R235 ;  /* 0x000000eb00eb7309 */ /* 0x000ff00000000000 */
[----:B------:R-:W4:Y:S08]  /*1090*/  POPC R226, R226 ;  /* 0x000000e200e27309 */ /* 0x000f300000000000 */
[----:B------:R-:W-:Y:S08]  /*10a0*/  POPC R205, R205 ;  /* 0x000000cd00cd7309 */ /* 0x000ff00000000000 */
[----:B------:R-:W-:Y:S08]  /*10b0*/  POPC R214, R214 ;  /* 0x000000d600d67309 */ /* 0x000ff00000000000 */
[----:B------:R-:W-:Y:S08]  /*10c0*/  POPC R207, R207 ;  /* 0x000000cf00cf7309 */ /* 0x000ff00000000000 */
[----:B------:R-:W-:Y:S08]  /*10d0*/  POPC R222, R222 ;  /* 0x000000de00de7309 */ /* 0x000ff00000000000 */
[----:B------:R-:W5:Y:S01]  /*10e0*/  POPC R186, R186 ;  /* 0x000000ba00ba7309 */ /* 0x000f620000000000 */
[-C--:B0-----:R-:W-:Y:S01]  /*10f0*/  LOP3.LUT R190, R74, R6.reuse, RZ, 0x3c, !PT ;  /* 0x000000064abe7212 */ /* 0x081fe200078e3cff */
[----:B--2---:R-:W-:Y:S01]  /*1100*/  IMAD.IADD R72, R193, 0x1, R72 ;  /* 0x00000001c1487824 */ /* 0x004fe200078e0248 */
[----:B------:R-:W-:Y:S01]  /*1110*/  LOP3.LUT R199, R75, R7, RZ, 0x3c, !PT ;  /* 0x000000074bc77212 */ /* 0x000fe200078e3cff */
[----:B---3--:R-:W-:Y:S01]  /*1120*/  IMAD.IADD R73, R73, 0x1, R216 ;  /* 0x0000000149497824 */ /* 0x008fe200078e02d8 */
[----:B------:R-:W-:-:S03]  /*1130*/  LOP3.LUT R211, R90, R6, RZ, 0x3c, !PT ;  /* 0x000000065ad37212 */ /* 0x000fc600078e3cff */
[----:B------:R-:W0:Y:S01]  /*1140*/  POPC R170, R170 ;  /* 0x000000aa00aa7309 */ /* 0x000e220000000000 */
[-C--:B------:R-:W-:Y:S02]  /*1150*/  LOP3.LUT R218, R91, R7.reuse, RZ, 0x3c, !PT ;  /* 0x000000075bda7212 */ /* 0x080fe400078e3cff */
[----:B------:R-:W-:Y:S02]  /*1160*/  LOP3.LUT R30, R86, R6, RZ, 0x3c, !PT ;  /* 0x00000006561e7212 */ /* 0x000fe400078e3cff */
[----:B------:R-:W-:-:S03]  /*1170*/  LOP3.LUT R195, R87, R7, RZ, 0x3c, !PT ;  /* 0x0000000757c37212 */ /* 0x000fc600078e3cff */
[----:B------:R-:W-:Y:S01]  /*1180*/  POPC R180, R180 ;  /* 0x000000b400b47309 */ /* 0x000fe20000000000 */
[----:B------:R-:W-:Y:S01]  /*1190*/  LOP3.LUT R26, R78, R6, RZ, 0x3c, !PT ;  /* 0x000000064e1a7212 */ /* 0x000fe200078e3cff */
[----:B------:R-:W-:Y:S01]  /*11a0*/  IMAD.IADD R6, R71, 0x1, R70 ;  /* 0x0000000147067824 */ /* 0x000fe200078e0246 */
[----:B------:R-:W-:-:S05]  /*11b0*/  LOP3.LUT R7, R79, R7, RZ, 0x3c, !PT ;  /* 0x000000074f077212 */ /* 0x000fca00078e3cff */
[----:B------:R-:W2:Y:S01]  /*11c0*/  POPC R181, R181 ;  /* 0x000000b500b57309 */ /* 0x000ea20000000000 */
[----:B----4-:R-:W-:Y:S01]  /*11d0*/  IADD3 R226, PT, PT, R6, R235, R226 ;  /* 0x000000eb06e27210 */ /* 0x010fe20007ffe0e2 */
[----:B-----5:R-:W-:Y:S01]  /*11e0*/  IMAD.IADD R186, R186, 0x1, R187 ;  /* 0x00000001baba7824 */ /* 0x020fe200078e02bb */
[----:B------:R-:W-:Y:S01]  /*11f0*/  IADD3 R234, PT, PT, R72, R205, R214 ;  /* 0x000000cd48ea7210 */ /* 0x000fe20007ffe0d6 */
[----:B------:R-:W-:Y:S01]  /*1200*/  LDS.64 R70, [R233+0x1e80] ;  /* 0x001e8000e9467984 */ /* 0x000fe20000000a00 */
[----:B------:R-:W-:Y:S02]  /*1210*/  IADD3 R222, PT, PT, R73, R207, R222 ;  /* 0x000000cf49de7210 */ /* 0x000fe40007ffe0de */
[-C--:B-1----:R-:W-:Y:S01]  /*1220*/  LOP3.LUT R200, R98, R4.reuse, RZ, 0x3c, !PT ;  /* 0x0000000462c87212 */ /* 0x082fe200078e3cff */
[----:B------:R1:W-:Y:S01]  /*1230*/  POPC R59, R7 ;  /* 0x00000007003b7309 */ /* 0x0003e20000000000 */
[----:B------:R-:W-:Y:S01]  /*1240*/  LOP3.LUT R215, R99, R5, RZ, 0x3c, !PT ;  /* 0x0000000563d77212 */ /* 0x000fe200078e3cff */
[----:B------:R-:W-:Y:S01]  /*1250*/  LDS.64 R72, [R233+0x700] ;  /* 0x00070000e9487984 */ /* 0x000fe20000000a00 */
[----:B------:R-:W-:-:S02]  /*1260*/  LOP3.LUT R198, R92, R4, RZ, 0x3c, !PT ;  /* 0x000000045cc67212 */ /* 0x000fc400078e3cff */
[-C--:B------:R-:W-:Y:S02]  /*1270*/  LOP3.LUT R213, R93, R5.reuse, RZ, 0x3c, !PT ;  /* 0x000000055dd57212 */ /* 0x080fe400078e3cff */
[-C--:B------:R-:W-:Y:S02]  /*1280*/  LOP3.LUT R50, R96, R4.reuse, RZ, 0x3c, !PT ;  /* 0x0000000460327212 */ /* 0x080fe400078e3cff */
[-C--:B------:R-:W-:Y:S02]  /*1290*/  LOP3.LUT R55, R97, R5.reuse, RZ, 0x3c, !PT ;  /* 0x0000000561377212 */ /* 0x080fe400078e3cff */
[----:B------:R-:W-:Y:S01]  /*12a0*/  LOP3.LUT R32, R88, R4, RZ, 0x3c, !PT ;  /* 0x0000000458207212 */ /* 0x000fe200078e3cff */
[----:B-1----:R-:W1:Y:S01]  /*12b0*/  LDS.64 R6, [R225+0x70] ;  /* 0x00007000e1067984 */ /* 0x002e620000000a00 */
[----:B------:R-:W-:-:S03]  /*12c0*/  LOP3.LUT R49, R89, R5, RZ, 0x3c, !PT ;  /* 0x0000000559317212 */ /* 0x000fc600078e3cff */
[----:B------:R-:W3:Y:S01]  /*12d0*/  LDS.64 R4, [R225+0x68] ;  /* 0x00006800e1047984 */ /* 0x000ee20000000a00 */
[----:B0-----:R-:W-:Y:S02]  /*12e0*/  IADD3 R235, PT, PT, R186, R170, R171 ;  /* 0x000000aabaeb7210 */ /* 0x001fe40007ffe0ab */
[----:B--2---:R-:W-:Y:S01]  /*12f0*/  IADD3 R222, PT, PT, R222, R180, R181 ;  /* 0x000000b4dede7210 */ /* 0x004fe20007ffe0b5 */
[----:B------:R-:W0:Y:S04]  /*1300*/  LDS.64 R170, [R233+0xf00] ;  /* 0x000f0000e9aa7984 */ /* 0x000e280000000a00 */
[----:B------:R-:W2:Y:S04]  /*1310*/  LDS.64 R186, [R233+0x1700] ;  /* 0x00170000e9ba7984 */ /* 0x000ea80000000a00 */
[----:B------:R-:W4:Y:S01]  /*1320*/  LDS.64 R180, [R233+0x1f00] ;  /* 0x001f0000e9b47984 */ /* 0x000f220000000a00 */
[----:B------:R-:W-:Y:S08]  /*1330*/  POPC R210, R210 ;  /* 0x000000d200d27309 */ /* 0x000ff00000000000 */
[----:B------:R-:W5:Y:S08]  /*1340*/  POPC R223, R223 ;  /* 0x000000df00df7309 */ /* 0x000f700000000000 */
[----:B------:R-:W-:Y:S08]  /*1350*/  POPC R212, R212 ;  /* 0x000000d400d47309 */ /* 0x000ff00000000000 */
[----:B------:R-:W1:Y:S08]  /*1360*/  POPC R227, R227 ;  /* 0x000000e300e37309 */ /* 0x000e700000000000 */
[----:B------:R-:W-:Y:S08]  /*1370*/  POPC R129, R129 ;  /* 0x0000008100817309 */ /* 0x000ff00000000000 */
[----:B------:R-:W0:Y:S08]  /*1380*/  POPC R206, R206 ;  /* 0x000000ce00ce7309 */ /* 0x000e300000000000 */
[----:B------:R-:W-:Y:S08]  /*1390*/  POPC R155, R155 ;  /* 0x0000009b009b7309 */ /* 0x000ff00000000000 */
[----:B------:R-:W2:Y:S01]  /*13a0*/  POPC R208, R208 ;  /* 0x000000d000d07309 */ /* 0x000ea20000000000 */
[----:B-----5:R-:W-:-:S07]  /*13b0*/  IADD3 R223, PT, PT, R226, R210, R223 ;  /* 0x000000d2e2df7210 */ /* 0x020fce0007ffe0df */
[----:B------:R-:W-:Y:S08]  /*13c0*/  POPC R101, R101 ;  /* 0x0000006500657309 */ /* 0x000ff00000000000 */
[----:B------:R-:W5:Y:S08]  /*13d0*/  POPC R154, R154 ;  /* 0x0000009a009a7309 */ /* 0x000f700000000000 */
[----:B------:R-:W-:Y:S08]  /*13e0*/  POPC R29, R29 ;  /* 0x0000001d001d7309 */ /* 0x000ff00000000000 */
[----:B------:R-:W4:Y:S08]  /*13f0*/  POPC R100, R100 ;  /* 0x0000006400647309 */ /* 0x000f300000000000 */
[----:B------:R-:W-:Y:S08]  /*1400*/  POPC R25, R25 ;  /* 0x0000001900197309 */ /* 0x000ff00000000000 */
[----:B------:R-:W4:Y:S08]  /*1410*/  POPC R84, R84 ;  /* 0x0000005400547309 */ /* 0x000f300000000000 */
[----:B------:R-:W-:Y:S08]  /*1420*/  POPC R85, R85 ;  /* 0x0000005500557309 */ /* 0x000ff00000000000 */
[----:B------:R-:W4:Y:S01]  /*1430*/  POPC R128, R128 ;  /* 0x0000008000807309 */ /* 0x000f220000000000 */
[----:B-1----:R-:W-:-:S02]  /*1440*/  IADD3 R227, PT, PT, R234, R212, R227 ;  /* 0x000000d4eae37210 */ /* 0x002fc40007ffe0e3 */
[----:B------:R-:W-:Y:S02]  /*1450*/  LOP3.LUT R234, R73, R7, RZ, 0x3c, !PT ;  /* 0x0000000749ea7212 */ /* 0x000fe400078e3cff */
[-C--:B---3--:R-:W-:Y:S02]  /*1460*/  LOP3.LUT R193, R80, R4.reuse, RZ, 0x3c, !PT ;  /* 0x0000000450c17212 */ /* 0x088fe400078e3cff */
[----:B0-----:R-:W-:Y:S02]  /*1470*/  IADD3 R235, PT, PT, R235, R129, R206 ;  /* 0x00000081ebeb7210 */ /* 0x001fe40007ffe0ce */
[----:B--2---:R-:W-:Y:S01]  /*1480*/  IADD3 R208, PT, PT, R223, R155, R208 ;  /* 0x0000009bdfd07210 */ /* 0x004fe20007ffe0d0 */
[----:B------:R0:W-:Y:S01]  /*1490*/  POPC R207, R193 ;  /* 0x000000c100cf7309 */ /* 0x0001e20000000000 */
[----:B-----5:R-:W-:Y:S02]  /*14a0*/  IADD3 R206, PT, PT, R227, R101, R154 ;  /* 0x00000065e3ce7210 */ /* 0x020fe40007ffe09a */
[----:B----4-:R-:W-:Y:S01]  /*14b0*/  IADD3 R237, PT, PT, R235, R29, R100 ;  /* 0x0000001debed7210 */ /* 0x010fe20007ffe064 */
[----:B------:R-:W-:Y:S01]  /*14c0*/  LDS.64 R154, [R233+0x780] ;  /* 0x00078000e99a7984 */ /* 0x000fe20000000a00 */
[----:B------:R-:W-:-:S03]  /*14d0*/  LOP3.LUT R209, R82, R4, RZ, 0x3c, !PT ;  /* 0x0000000452d17212 */ /* 0x000fc600078e3cff */
[----:B------:R1:W-:Y:S01]  /*14e0*/  POPC R223, R234 ;  /* 0x000000ea00df7309 */ /* 0x0003e20000000000 */
[-C--:B------:R-:W-:Y:S01]  /*14f0*/  LOP3.LUT R228, R83, R5.reuse, RZ, 0x3c, !PT ;  /* 0x0000000553e47212 */ /* 0x080fe200078e3cff */
[----:B------:R-:W-:Y:S01]  /*1500*/  LDS.64 R100, [R233+0x1780] ;  /* 0x00178000e9647984 */ /* 0x000fe20000000a00 */
[-C--:B------:R-:W-:Y:S02]  /*1510*/  LOP3.LUT R216, R81, R5.reuse, RZ, 0x3c, !PT ;  /* 0x0000000551d87212 */ /* 0x080fe400078e3cff */
[-C--:B------:R-:W-:Y:S02]  /*1520*/  LOP3.LUT R205, R76, R4.reuse, RZ, 0x3c, !PT ;  /* 0x000000044ccd7212 */ /* 0x080fe400078e3cff */
[----:B------:R-:W-:Y:S02]  /*1530*/  LOP3.LUT R214, R77, R5, RZ, 0x3c, !PT ;  /* 0x000000054dd67212 */ /* 0x000fe400078e3cff */
[----:B0-----:R-:W-:Y:S02]  /*1540*/  LOP3.LUT R193, R70, R4, RZ, 0x3c, !PT ;  /* 0x0000000446c17212 */ /* 0x001fe400078e3cff */
[----:B-1----:R-:W-:-:S02]  /*1550*/  IADD3 R234, PT, PT, R208, R25, R84 ;  /* 0x00000019d0ea7210 */ /* 0x002fc40007ffe054 */
[----:B------:R-:W-:Y:S02]  /*1560*/  LOP3.LUT R236, R71, R5, RZ, 0x3c, !PT ;  /* 0x0000000547ec7212 */ /* 0x000fe400078e3cff */
[-C--:B------:R-:W-:Y:S01]  /*1570*/  LOP3.LUT R212, R72, R6.reuse, RZ, 0x3c, !PT ;  /* 0x0000000648d47212 */ /* 0x080fe200078e3cff */
[----:B------:R-:W-:Y:S01]  /*1580*/  LDS.64 R4, [R225+0x78] ;  /* 0x00007800e1047984 */ /* 0x000fe20000000a00 */
[-C--:B------:R-:W-:Y:S02]  /*1590*/  LOP3.LUT R226, R170, R6.reuse, RZ, 0x3c, !PT ;  /* 0x00000006aae27212 */ /* 0x080fe400078e3cff */
[----:B------:R-:W-:Y:S02]  /*15a0*/  LOP3.LUT R227, R171, R7, RZ, 0x3c, !PT ;  /* 0x00000007abe37212 */ /* 0x000fe400078e3cff */
[----:B------:R-:W-:Y:S02]  /*15b0*/  IADD3 R222, PT, PT, R222, R85, R128 ;  /* 0x00000055dede7210 */ /* 0x000fe40007ffe080 */
[----:B------:R-:W-:Y:S01]  /*15c0*/  LOP3.LUT R29, R186, R6, RZ, 0x3c, !PT ;  /* 0x00000006ba1d7212 */ /* 0x000fe200078e3cff */
[----:B------:R-:W0:Y:S01]  /*15d0*/  LDS.64 R128, [R233+0xf80] ;  /* 0x000f8000e9807984 */ /* 0x000e220000000a00 */
[----:B------:R-:W-:-:S02]  /*15e0*/  LOP3.LUT R208, R187, R7, RZ, 0x3c, !PT ;  /* 0x00000007bbd07212 */ /* 0x000fc400078e3cff */
[----:B------:R-:W-:Y:S01]  /*15f0*/  LOP3.LUT R25, R180, R6, RZ, 0x3c, !PT ;  /* 0x00000006b4197212 */ /* 0x000fe200078e3cff */
[----:B------:R-:W1:Y:S01]  /*1600*/  LDS.64 R84, [R233+0x1f80] ;  /* 0x001f8000e9547984 */ /* 0x000e620000000a00 */
[----:B------:R-:W-:-:S03]  /*1610*/  LOP3.LUT R239, R181, R7, RZ, 0x3c, !PT ;  /* 0x00000007b5ef7212 */ /* 0x000fc600078e3cff */
[----:B------:R-:W2:Y:S01]  /*1620*/  LDS.64 R6, [R225+0x888] ;  /* 0x00088800e1067984 */ /* 0x000ea20000000a00 */
[----:B------:R-:W-:Y:S08]  /*1630*/  POPC R192, R192 ;  /* 0x000000c000c07309 */ /* 0x000ff00000000000 */
[----:B------:R-:W3:Y:S08]  /*1640*/  POPC R221, R221 ;  /* 0x000000dd00dd7309 */ /* 0x000ef00000000000 */
[----:B------:R-:W-:Y:S08]  /*1650*/  POPC R14, R14 ;  /* 0x0000000e000e7309 */ /* 0x000ff00000000000 */
[----:B------:R-:W-:Y:S08]  /*1660*/  POPC R15, R15 ;  /* 0x0000000f000f7309 */ /* 0x000ff00000000000 */
[----:B------:R-:W4:Y:S08]  /*1670*/  POPC R12, R12 ;  /* 0x0000000c000c7309 */ /* 0x000f300000000000 */
[----:B------:R-:W-:Y:S08]  /*1680*/  POPC R224, R224 ;  /* 0x000000e000e07309 */ /* 0x000ff00000000000 */
[----:B------:R-:W5:Y:S08]  /*1690*/  POPC R229, R229 ;  /* 0x000000e500e57309 */ /* 0x000f700000000000 */
[----:B------:R-:W-:Y:S08]  /*16a0*/  POPC R231, R231 ;  /* 0x000000e700e77309 */ /* 0x000ff00000000000 */
[----:B------:R-:W0:Y:S08]  /*16b0*/  POPC R232, R232 ;  /* 0x000000e800e87309 */ /* 0x000e300000000000 */
[----:B------:R-:W-:Y:S08]  /*16c0*/  POPC R54, R54 ;  /* 0x0000003600367309 */ /* 0x000ff00000000000 */
[----:B------:R-:W-:Y:S08]  /*16d0*/  POPC R57, R57 ;  /* 0x0000003900397309 */ /* 0x000ff00000000000 */
[----:B------:R-:W1:Y:S01]  /*16e0*/  POPC R46, R46 ;  /* 0x0000002e002e7309 */ /* 0x000e620000000000 */
[----:B---3--:R-:W-:-:S02]  /*16f0*/  IADD3 R235, PT, PT, R206, R192, R221 ;  /* 0x000000c0ceeb7210 */ /* 0x008fc40007ffe0dd */
[----:B----4-:R-:W-:-:S05]  /*1700*/  IADD3 R238, PT, PT, R237, R12, R13 ;  /* 0x0000000cedee7210 */ /* 0x010fca0007ffe00d */
[----:B------:R3:W-:Y:S01]  /*1710*/  POPC R210, R236 ;  /* 0x000000ec00d27309 */ /* 0x0007e20000000000 */
[----:B-----5:R-:W-:Y:S02]  /*1720*/  IADD3 R229, PT, PT, R234, R224, R229 ;  /* 0x000000e0eae57210 */ /* 0x020fe40007ffe0e5 */
[----:B0-----:R-:W-:Y:S02]  /*1730*/  IADD3 R231, PT, PT, R235, R231, R232 ;  /* 0x000000e7ebe77210 */ /* 0x001fe40007ffe0e8 */
[----:B------:R-:W-:Y:S02]  /*1740*/  LOP3.LUT R221, R129, R5, RZ, 0x3c, !PT ;  /* 0x0000000581dd7212 */ /* 0x000fe400078e3cff */
[----:B-1----:R-:W-:Y:S02]  /*1750*/  IADD3 R238, PT, PT, R238, R46, R53 ;  /* 0x0000002eeeee7210 */ /* 0x002fe40007ffe035 */
[----:B---3--:R-:W-:Y:S01]  /*1760*/  IADD3 R236, PT, PT, R222, R14, R15 ;  /* 0x0000000edeec7210 */ /* 0x008fe20007ffe00f */
[----:B------:R0:W-:Y:S01]  /*1770*/  POPC R206, R239 ;  /* 0x000000ef00ce7309 */ /* 0x0001e20000000000 */
[----:B------:R-:W-:-:S02]  /*1780*/  LOP3.LUT R222, R154, R4, RZ, 0x3c, !PT ;  /* 0x000000049ade7212 */ /* 0x000fc400078e3cff */
[----:B------:R-:W-:Y:S02]  /*1790*/  IADD3 R236, PT, PT, R236, R54, R57 ;  /* 0x00000036ecec7210 */ /* 0x000fe40007ffe039 */
[-C--:B------:R-:W-:Y:S02]  /*17a0*/  LOP3.LUT R15, R155, R5.reuse, RZ, 0x3c, !PT ;  /* 0x000000059b0f7212 */ /* 0x080fe400078e3cff */
[-C--:B------:R-:W-:Y:S02]  /*17b0*/  LOP3.LUT R14, R128, R4.reuse, RZ, 0x3c, !PT ;  /* 0x00000004800e7212 */ /* 0x080fe400078e3cff */
[-C--:B------:R-:W-:Y:S02]  /*17c0*/  LOP3.LUT R13, R100, R4.reuse, RZ, 0x3c, !PT ;  /* 0x00000004640d7212 */ /* 0x080fe400078e3cff */
[----:B------:R-:W-:Y:S02]  /*17d0*/  LOP3.LUT R192, R101, R5, RZ, 0x3c, !PT ;  /* 0x0000000565c07212 */ /* 0x000fe400078e3cff */
[----:B------:R-:W-:-:S02]  /*17e0*/  LOP3.LUT R12, R84, R4, RZ, 0x3c, !PT ;  /* 0x00000004540c7212 */ /* 0x000fc400078e3cff */
[----:B------:R-:W-:Y:S02]  /*17f0*/  LOP3.LUT R237, R85, R5, RZ, 0x3c, !PT ;  /* 0x0000000555ed7212 */ /* 0x000fe400078e3cff */
[-C--:B--2---:R-:W-:Y:S01]  /*1800*/  LOP3.LUT R224, R64, R6.reuse, RZ, 0x3c, !PT ;  /* 0x0000000640e07212 */ /* 0x084fe200078e3cff */
[----:B------:R-:W1:Y:S01]  /*1810*/  LDS.64 R4, [R225+0x880] ;  /* 0x00088000e1047984 */ /* 0x000e620000000a00 */
[-C--:B0-----:R-:W-:Y:S02]  /*1820*/  LOP3.LUT R239, R65, R7.reuse, RZ, 0x3c, !PT ;  /* 0x0000000741ef7212 */ /* 0x081fe400078e3cff */
[-C--:B------:R-:W-:Y:S02]  /*1830*/  LOP3.LUT R53, R184, R6.reuse, RZ, 0x3c, !PT ;  /* 0x00000006b8357212 */ /* 0x080fe400078e3cff */
[----:B------:R-:W-:Y:S02]  /*1840*/  LOP3.LUT R54, R185, R7, RZ, 0x3c, !PT ;  /* 0x00000007b9367212 */ /* 0x000fe400078e3cff */
[----:B------:R-:W-:-:S02]  /*1850*/  LOP3.LUT R234, R182, R6, RZ, 0x3c, !PT ;  /* 0x00000006b6ea7212 */ /* 0x000fc400078e3cff */
[-C--:B------:R-:W-:Y:S02]  /*1860*/  LOP3.LUT R57, R183, R7.reuse, RZ, 0x3c, !PT ;  /* 0x00000007b7397212 */ /* 0x080fe400078e3cff */
[----:B------:R-:W-:Y:S02]  /*1870*/  LOP3.LUT R46, R152, R6, RZ, 0x3c, !PT ;  /* 0x00000006982e7212 */ /* 0x000fe400078e3cff */
[----:B------:R-:W-:Y:S02]  /*1880*/  LOP3.LUT R232, R153, R7, RZ, 0x3c, !PT ;  /* 0x0000000799e87212 */ /* 0x000fe400078e3cff */
[----:B------:R-:W0:Y:S01]  /*1890*/  LDS.64 R6, [R225+0x890] ;  /* 0x00089000e1067984 */ /* 0x000e220000000a00 */
[----:B------:R-:W-:Y:S08]  /*18a0*/  POPC R220, R220 ;  /* 0x000000dc00dc7309 */ /* 0x000ff00000000000 */
[----:B------:R-:W2:Y:S08]  /*18b0*/  POPC R39, R39 ;  /* 0x0000002700277309 */ /* 0x000eb00000000000 */
[----:B------:R-:W-:Y:S08]  /*18c0*/  POPC R201, R201 ;  /* 0x000000c900c97309 */ /* 0x000ff00000000000 */
[----:B------:R-:W3:Y:S08]  /*18d0*/  POPC R196, R196 ;  /* 0x000000c400c47309 */ /* 0x000ef00000000000 */
[----:B------:R-:W-:Y:S08]  /*18e0*/  POPC R194, R194 ;  /* 0x000000c200c27309 */ /* 0x000ff00000000000 */
[----:B------:R-:W4:Y:S08]  /*18f0*/  POPC R197, R197 ;  /* 0x000000c500c57309 */ /* 0x000f300000000000 */
[----:B------:R-:W5:Y:S08]  /*1900*/  POPC R47, R47 ;  /* 0x0000002f002f7309 */ /* 0x000f700000000000 */
[----:B------:R-:W-:Y:S08]  /*1910*/  POPC R42, R42 ;  /* 0x0000002a002a7309 */ /* 0x000ff00000000000 */
[----:B------:R-:W1:Y:S01]  /*1920*/  POPC R51, R51 ;  /* 0x0000003300337309 */ /* 0x000e620000000000 */
[----:B--2---:R-:W-:-:S07]  /*1930*/  IADD3 R229, PT, PT, R229, R220, R39 ;  /* 0x000000dce5e57210 */ /* 0x004fce0007ffe027 */
[----:B------:R-:W-:Y:S08]  /*1940*/  POPC R40, R40 ;  /* 0x0000002800287309 */ /* 0x000ff00000000000 */
[----:B------:R-:W2:Y:S08]  /*1950*/  POPC R35, R35 ;  /* 0x0000002300237309 */ /* 0x000eb00000000000 */
[----:B------:R-:W-:Y:S08]  /*1960*/  POPC R44, R44 ;  /* 0x0000002c002c7309 */ /* 0x000ff00000000000 */
[----:B------:R-:W2:Y:S08]  /*1970*/  POPC R189, R189 ;  /* 0x000000bd00bd7309 */ /* 0x000eb00000000000 */
[----:B------:R-:W-:Y:S08]  /*1980*/  POPC R33, R33 ;  /* 0x0000002100217309 */ /* 0x000ff00000000000 */
[----:B------:R-:W2:Y:S01]  /*1990*/  POPC R38, R38 ;  /* 0x0000002600267309 */ /* 0x000ea20000000000 */
[----:B---3--:R-:W-:-:S02]  /*19a0*/  IADD3 R231, PT, PT, R231, R201, R196 ;  /* 0x000000c9e7e77210 */ /* 0x008fc40007ffe0c4 */
[----:B----4-:R-:W-:Y:S02]  /*19b0*/  IADD3 R236, PT, PT, R236, R194, R197 ;  /* 0x000000c2ecec7210 */ /* 0x010fe40007ffe0c5 */
[----:B-----5:R-:W-:Y:S02]  /*19c0*/  IADD3 R238, PT, PT, R238, R47, R48 ;  /* 0x0000002feeee7210 */ /* 0x020fe40007ffe030 */
[----:B-1----:R-:W-:Y:S02]  /*19d0*/  IADD3 R229, PT, PT, R229, R42, R51 ;  /* 0x0000002ae5e57210 */ /* 0x002fe40007ffe033 */
[-C--:B------:R-:W-:Y:S02]  /*19e0*/  LOP3.LUT R196, R164, R4.reuse, RZ, 0x3c, !PT ;  /* 0x00000004a4c47212 */ /* 0x080fe400078e3cff */
[----:B------:R-:W-:Y:S02]  /*19f0*/  LOP3.LUT R201, R165, R5, RZ, 0x3c, !PT ;  /* 0x00000005a5c97212 */ /* 0x000fe400078e3cff */
[----:B------:R-:W-:-:S02]  /*1a00*/  LOP3.LUT R194, R178, R4, RZ, 0x3c, !PT ;  /* 0x00000004b2c27212 */ /* 0x000fc400078e3cff */
[-C--:B------:R-:W-:Y:S02]  /*1a10*/  LOP3.LUT R197, R179, R5.reuse, RZ, 0x3c, !PT ;  /* 0x00000005b3c57212 */ /* 0x080fe400078e3cff */
[-C--:B------:R-:W-:Y:S02]  /*1a20*/  LOP3.LUT R47, R176, R4.reuse, RZ, 0x3c, !PT ;  /* 0x00000004b02f7212 */ /* 0x080fe400078e3cff */
[-C--:B------:R-:W-:Y:S02]  /*1a30*/  LOP3.LUT R48, R177, R5.reuse, RZ, 0x3c, !PT ;  /* 0x00000005b1307212 */ /* 0x080fe400078e3cff */
[----:B------:R-:W-:Y:S02]  /*1a40*/  LOP3.LUT R220, R148, R4, RZ, 0x3c, !PT ;  /* 0x0000000494dc7212 */ /* 0x000fe400078e3cff */
[----:B------:R-:W-:Y:S02]  /*1a50*/  LOP3.LUT R235, R149, R5, RZ, 0x3c, !PT ;  /* 0x0000000595eb7212 */ /* 0x000fe400078e3cff */
[----:B0-----:R-:W-:Y:S01]  /*1a60*/  LOP3.LUT R42, R174, R6, RZ, 0x3c, !PT ;  /* 0x00000006ae2a7212 */ /* 0x001fe200078e3cff */
[----:B------:R-:W0:Y:S01]  /*1a70*/  LDS.64 R4, [R225+0x898] ;  /* 0x00089800e1047984 */ /* 0x000e220000000a00 */
[----:B--2---:R-:W-:-:S02]  /*1a80*/  IADD3 R236, PT, PT, R236, R40, R35 ;  /* 0x00000028ecec7210 */ /* 0x004fc40007ffe023 */
[----:B------:R-:W-:Y:S01]  /*1a90*/  IADD3 R189, PT, PT, R231, R44, R189 ;  /* 0x0000002ce7bd7210 */ /* 0x000fe20007ffe0bd */
[----:B------:R1:W-:Y:S01]  /*1aa0*/  POPC R35, R42 ;  /* 0x0000002a00237309 */ /* 0x0003e20000000000 */
[----:B------:R-:W-:Y:S02]  /*1ab0*/  IADD3 R238, PT, PT, R238, R33, R38 ;  /* 0x00000021eeee7210 */ /* 0x000fe40007ffe026 */
[-C--:B------:R-:W-:Y:S02]  /*1ac0*/  LOP3.LUT R44, R175, R7.reuse, RZ, 0x3c, !PT ;  /* 0x00000007af2c7212 */ /* 0x080fe400078e3cff */
[-C--:B------:R-:W-:Y:S02]  /*1ad0*/  LOP3.LUT R33, R168, R6.reuse, RZ, 0x3c, !PT ;  /* 0x00000006a8217212 */ /* 0x080fe400078e3cff */
[----:B------:R-:W-:Y:S02]  /*1ae0*/  LOP3.LUT R40, R169, R7, RZ, 0x3c, !PT ;  /* 0x00000007a9287212 */ /* 0x000fe400078e3cff */
[----:B------:R-:W-:-:S02]  /*1af0*/  LOP3.LUT R38, R172, R6, RZ, 0x3c, !PT ;  /* 0x00000006ac267212 */ /* 0x000fc400078e3cff */
[-C--:B------:R-:W-:Y:S02]  /*1b00*/  LOP3.LUT R51, R173, R7.reuse, RZ, 0x3c, !PT ;  /* 0x00000007ad337212 */ /* 0x080fe400078e3cff */
[----:B-1----:R-:W-:Y:S02]  /*1b10*/  LOP3.LUT R42, R68, R6, RZ, 0x3c, !PT ;  /* 0x00000006442a7212 */ /* 0x002fe400078e3cff */
[----:B------:R-:W-:Y:S02]  /*1b20*/  LOP3.LUT R231, R69, R7, RZ, 0x3c, !PT ;  /* 0x0000000745e77212 */ /* 0x000fe400078e3cff */
[----:B------:R-:W1:Y:S01]  /*1b30*/  LDS.64 R6, [R225+0x8a0] ;  /* 0x0008a000e1067984 */ /* 0x000e620000000a00 */
[----:B------:R-:W-:Y:S08]  /*1b40*/  POPC R36, R36 ;  /* 0x0000002400247309 */ /* 0x000ff00000000000 */
[----:B------:R-:W2:Y:S08]  /*1b50*/  POPC R43, R43 ;  /* 0x0000002b002b7309 */ /* 0x000eb00000000000 */
[----:B------:R-:W-:Y:S08]  /*1b60*/  POPC R45, R45 ;  /* 0x0000002d002d7309 */ /* 0x000ff00000000000 */
[----:B------:R-:W3:Y:S08]  /*1b70*/  POPC R204, R204 ;  /* 0x000000cc00cc7309 */ /* 0x000ef00000000000 */
[----:B------:R-:W-:Y:S08]  /*1b80*/  POPC R10, R10 ;  /* 0x0000000a000a7309 */ /* 0x000ff00000000000 */
[----:B------:R-:W4:Y:S08]  /*1b90*/  POPC R31, R31 ;  /* 0x0000001f001f7309 */ /* 0x000f300000000000 */
[----:B------:R-:W-:Y:S08]  /*1ba0*/  POPC R11, R11 ;  /* 0x0000000b000b7309 */ /* 0x000ff00000000000 */
[----:B------:R-:W5:Y:S08]  /*1bb0*/  POPC R34, R34 ;  /* 0x0000002200227309 */ /* 0x000f700000000000 */
[----:B------:R-:W-:Y:S08]  /*1bc0*/  POPC R188, R188 ;  /* 0x000000bc00bc7309 */ /* 0x000ff00000000000 */
[----:B------:R-:W1:Y:S01]  /*1bd0*/  POPC R217, R217 ;  /* 0x000000d900d97309 */ /* 0x000e620000000000 */
[----:B--2---:R-:W-:-:S07]  /*1be0*/  IADD3 R229, PT, PT, R229, R36, R43 ;  /* 0x00000024e5e57210 */ /* 0x004fce0007ffe02b */
[----:B------:R-:W-:Y:S01]  /*1bf0*/  POPC R202, R202 ;  /* 0x000000ca00ca7309 */ /* 0x000fe20000000000 */
[----:B---3--:R-:W-:-:S07]  /*1c00*/  IADD3 R204, PT, PT, R189, R45, R204 ;  /* 0x0000002dbdcc7210 */ /* 0x008fce0007ffe0cc */
[----:B------:R-:W-:Y:S01]  /*1c10*/  POPC R219, R219 ;  /* 0x000000db00db7309 */ /* 0x000fe20000000000 */
[----:B----4-:R-:W-:-:S07]  /*1c20*/  IADD3 R236, PT, PT, R236, R10, R31 ;  /* 0x0000000aecec7210 */ /* 0x010fce0007ffe01f */
[----:B------:R-:W-:Y:S01]  /*1c30*/  POPC R8, R8 ;  /* 0x0000000800087309 */ /* 0x000fe20000000000 */
[----:B-----5:R-:W-:-:S07]  /*1c40*/  IADD3 R238, PT, PT, R238, R11, R34 ;  /* 0x0000000beeee7210 */ /* 0x020fce0007ffe022 */
[----:B------:R-:W2:Y:S01]  /*1c50*/  POPC R27, R27 ;  /* 0x0000001b001b7309 */ /* 0x000ea20000000000 */
[----:B0-----:R-:W-:-:S07]  /*1c60*/  LOP3.LUT R10, R66, R4, RZ, 0x3c, !PT ;  /* 0x00000004420a7212 */ /* 0x001fce00078e3cff */
[----:B------:R-:W-:Y:S01]  /*1c70*/  POPC R9, R9 ;  /* 0x0000000900097309 */ /* 0x000fe20000000000 */
[----:B------:R-:W-:-:S07]  /*1c80*/  LOP3.LUT R31, R67, R5, RZ, 0x3c, !PT ;  /* 0x00000005431f7212 */ /* 0x000fce00078e3cff */
[----:B------:R-:W0:Y:S01]  /*1c90*/  POPC R28, R28 ;  /* 0x0000001c001c7309 */ /* 0x000e220000000000 */
[-C--:B------:R-:W-:Y:S02]  /*1ca0*/  LOP3.LUT R11, R166, R4.reuse, RZ, 0x3c, !PT ;  /* 0x00000004a60b7212 */ /* 0x080fe400078e3cff */
[-C--:B------:R-:W-:Y:S02]  /*1cb0*/  LOP3.LUT R34, R167, R5.reuse, RZ, 0x3c, !PT ;  /* 0x00000005a7227212 */ /* 0x080fe400078e3cff */
[-C--:B------:R-:W-:Y:S02]  /*1cc0*/  LOP3.LUT R36, R162, R4.reuse, RZ, 0x3c, !PT ;  /* 0x00000004a2247212 */ /* 0x080fe400078e3cff */
[----:B------:R-:W-:Y:S01]  /*1cd0*/  LOP3.LUT R45, R163, R5, RZ, 0x3c, !PT ;  /* 0x00000005a32d7212 */ /* 0x000fe200078e3cff */
[----:B------:R3:W-:Y:S01]  /*1ce0*/  POPC R39, R232 ;  /* 0x000000e800277309 */ /* 0x0007e20000000000 */
[----:B------:R-:W-:Y:S02]  /*1cf0*/  LOP3.LUT R43, R126, R4, RZ, 0x3c, !PT ;  /* 0x000000047e2b7212 */ /* 0x000fe400078e3cff */
[----:B-1----:R-:W-:-:S02]  /*1d00*/  IADD3 R217, PT, PT, R229, R188, R217 ;  /* 0x000000bce5d97210 */ /* 0x002fc40007ffe0d9 */
[----:B------:R-:W-:Y:S02]  /*1d10*/  LOP3.LUT R188, R160, R6, RZ, 0x3c, !PT ;  /* 0x00000006a0bc7212 */ /* 0x000fe400078e3cff */
[----:B---3--:R-:W-:Y:S02]  /*1d20*/  LOP3.LUT R232, R127, R5, RZ, 0x3c, !PT ;  /* 0x000000057fe87212 */ /* 0x008fe400078e3cff */
[----:B------:R-:W1:Y:S01]  /*1d30*/  LDS.64 R4, [R225+0x8a8] ;  /* 0x0008a800e1047984 */ /* 0x000e620000000a00 */
[----:B------:R3:W-:Y:S01]  /*1d40*/  POPC R189, R231 ;  /* 0x000000e700bd7309 */ /* 0x0007e20000000000 */
[----:B--2---:R-:W-:Y:S02]  /*1d50*/  IADD3 R236, PT, PT, R236, R8, R27 ;  /* 0x00000008ecec7210 */ /* 0x004fe40007ffe01b */
[----:B0-----:R-:W-:Y:S02]  /*1d60*/  IADD3 R238, PT, PT, R238, R9, R28 ;  /* 0x00000009eeee7210 */ /* 0x001fe40007ffe01c */
[----:B------:R-:W-:-:S02]  /*1d70*/  LOP3.LUT R27, R161, R7, RZ, 0x3c, !PT ;  /* 0x00000007a11b7212 */ /* 0x000fc400078e3cff */
[----:B------:R-:W-:Y:S01]  /*1d80*/  LOP3.LUT R9, R158, R6, RZ, 0x3c, !PT ;  /* 0x000000069e097212 */ /* 0x000fe200078e3cff */
[----:B------:R0:W-:Y:S01]  /*1d90*/  POPC R8, R188 ;  /* 0x000000bc00087309 */ /* 0x0001e20000000000 */
[-C--:B------:R-:W-:Y:S02]  /*1da0*/  LOP3.LUT R28, R159, R7.reuse, RZ, 0x3c, !PT ;  /* 0x000000079f1c7212 */ /* 0x080fe400078e3cff */
[----:B---3--:R-:W-:Y:S02]  /*1db0*/  IADD3 R231, PT, PT, R204, R202, R219 ;  /* 0x000000cacce77210 */ /* 0x008fe40007ffe0db */
[-C--:B------:R-:W-:Y:S02]  /*1dc0*/  LOP3.LUT R219, R156, R6.reuse, RZ, 0x3c, !PT ;  /* 0x000000069cdb7212 */ /* 0x080fe400078e3cff */
[----:B------:R-:W-:Y:S01]  /*1dd0*/  LOP3.LUT R204, R157, R7, RZ, 0x3c, !PT ;  /* 0x000000079dcc7212 */ /* 0x000fe200078e3cff */
[----:B------:R2:W-:Y:S01]  /*1de0*/  POPC R202, R232 ;  /* 0x000000e800ca7309 */ /* 0x0005e20000000000 */
[----:B0-----:R-:W-:-:S02]  /*1df0*/  LOP3.LUT R188, R122, R6, RZ, 0x3c, !PT ;  /* 0x000000067abc7212 */ /* 0x001fc400078e3cff */
[----:B--2---:R-:W-:Y:S02]  /*1e00*/  LOP3.LUT R232, R123, R7, RZ, 0x3c, !PT ;  /* 0x000000077be87212 */ /* 0x004fe400078e3cff */
[----:B------:R-:W0:Y:S03]  /*1e10*/  LDS.64 R6, [R225+0x8b0] ;  /* 0x0008b000e1067984 */ /* 0x000e260000000a00 */
[----:B------:R-:W-:Y:S08]  /*1e20*/  POPC R58, R58 ;  /* 0x0000003a003a7309 */ /* 0x000ff00000000000 */
[----:B------:R-:W2:Y:S08]  /*1e30*/  POPC R191, R191 ;  /* 0x000000bf00bf7309 */ /* 0x000eb00000000000 */
[----:B------:R-:W-:Y:S08]  /*1e40*/  POPC R203, R203 ;  /* 0x000000cb00cb7309 */ /* 0x000ff00000000000 */
[----:B------:R-:W3:Y:S08]  /*1e50*/  POPC R230, R230 ;  /* 0x000000e600e67309 */ /* 0x000ef00000000000 */
[----:B------:R-:W-:Y:S08]  /*1e60*/  POPC R37, R37 ;  /* 0x0000002500257309 */ /* 0x000ff00000000000 */
[----:B------:R-:W4:Y:S08]  /*1e70*/  POPC R56, R56 ;  /* 0x0000003800387309 */ /* 0x000f300000000000 */
[----:B------:R-:W-:Y:S08]  /*1e80*/  POPC R41, R41 ;  /* 0x0000002900297309 */ /* 0x000ff00000000000 */
[----:B------:R-:W5:Y:S01]  /*1e90*/  POPC R52, R52 ;  /* 0x0000003400347309 */ /* 0x000f620000000000 */
[----:B--2---:R-:W-:-:S02]  /*1ea0*/  IADD3 R229, PT, PT, R217, R58, R191 ;  /* 0x0000003ad9e57210 */ /* 0x004fc40007ffe0bf */
[----:B---3--:R-:W-:-:S05]  /*1eb0*/  IADD3 R230, PT, PT, R231, R203, R230 ;  /* 0x000000cbe7e67210 */ /* 0x008fca0007ffe0e6 */
[----:B------:R-:W-:Y:S01]  /*1ec0*/  POPC R198, R198 ;  /* 0x000000c600c67309 */ /* 0x000fe20000000000 */
[----:B----4-:R-:W-:-:S07]  /*1ed0*/  IADD3 R236, PT, PT, R236, R37, R56 ;  /* 0x00000025ecec7210 */ /* 0x010fce0007ffe038 */
[----:B------:R-:W2:Y:S01]  /*1ee0*/  POPC R213, R213 ;  /* 0x000000d500d57309 */ /* 0x000ea20000000000 */
[----:B-----5:R-:W-:Y:S02]  /*1ef0*/  IADD3 R238, PT, PT, R238, R41, R52 ;  /* 0x00000029eeee7210 */ /* 0x020fe40007ffe034 */
[----:B-1----:R-:W-:Y:S02]  /*1f00*/  LOP3.LUT R37, R132, R4, RZ, 0x3c, !PT ;  /* 0x0000000484257212 */ /* 0x002fe400078e3cff */
[----:B------:R-:W-:-:S03]  /*1f10*/  LOP3.LUT R58, R133, R5, RZ, 0x3c, !PT ;  /* 0x00000005853a7212 */ /* 0x000fc600078e3cff */
[----:B------:R-:W-:Y:S01]  /*1f20*/  POPC R200, R200 ;  /* 0x000000c800c87309 */ /* 0x000fe20000000000 */
[-C--:B------:R-:W-:Y:S02]  /*1f30*/  LOP3.LUT R41, R144, R4.reuse, RZ, 0x3c, !PT ;  /* 0x0000000490297212 */ /* 0x080fe400078e3cff */
[----:B------:R-:W-:Y:S02]  /*1f40*/  LOP3.LUT R56, R145, R5, RZ, 0x3c, !PT ;  /* 0x0000000591387212 */ /* 0x000fe400078e3cff */
[----:B------:R-:W-:-:S03]  /*1f50*/  LOP3.LUT R52, R150, R4, RZ, 0x3c, !PT ;  /* 0x0000000496347212 */ /* 0x000fc600078e3cff */
[----:B------:R-:W1:Y:S01]  /*1f60*/  POPC R215, R215 ;  /* 0x000000d700d77309 */ /* 0x000e620000000000 */
[-C--:B------:R-:W-:Y:S02]  /*1f70*/  LOP3.LUT R203, R151, R5.reuse, RZ, 0x3c, !PT ;  /* 0x0000000597cb7212 */ /* 0x080fe400078e3cff */
[----:B------:R-:W-:Y:S02]  /*1f80*/  LOP3.LUT R191, R108, R4, RZ, 0x3c, !PT ;  /* 0x000000046cbf7212 */ /* 0x000fe400078e3cff */
[----:B------:R-:W-:Y:S02]  /*1f90*/  LOP3.LUT R231, R109, R5, RZ, 0x3c, !PT ;  /* 0x000000056de77212 */ /* 0x000fe400078e3cff */
[----:B------:R-:W3:Y:S01]  /*1fa0*/  LDS.64 R4, [R225+0x8b8] ;  /* 0x0008b800e1047984 */ /* 0x000ee20000000a00 */
[----:B------:R-:W-:Y:S08]  /*1fb0*/  POPC R50, R50 ;  /* 0x0000003200327309 */ /* 0x000ff00000000000 */
[----:B------:R-:W4:Y:S08]  /*1fc0*/  POPC R55, R55 ;  /* 0x0000003700377309 */ /* 0x000f300000000000 */
[----:B------:R-:W-:Y:S08]  /*1fd0*/  POPC R32, R32 ;  /* 0x0000002000207309 */ /* 0x000ff00000000000 */
[----:B------:R-:W5:Y:S01]  /*1fe0*/  POPC R49, R49 ;  /* 0x0000003100317309 */ /* 0x000f620000000000 */
[----:B--2---:R-:W-:-:S02]  /*1ff0*/  IADD3 R230, PT, PT, R230, R198, R213 ;  /* 0x000000c6e6e67210 */ /* 0x004fc40007ffe0d5 */
[----:B0-----:R-:W-:Y:S02]  /*2000*/  LOP3.LUT R198, R146, R6, RZ, 0x3c, !PT ;  /* 0x0000000692c67212 */ /* 0x001fe400078e3cff */
[----:B-1----:R-:W-:Y:S02]  /*2010*/  IADD3 R229, PT, PT, R229, R200, R215 ;  /* 0x000000c8e5e57210 */ /* 0x002fe40007ffe0d7 */
[----:B----4-:R-:W-:Y:S01]  /*2020*/  IADD3 R236, PT, PT, R236, R50, R55 ;  /* 0x00000032ecec7210 */ /* 0x010fe20007ffe037 */
[----:B------:R0:W-:Y:S01]  /*2030*/  POPC R200, R231 ;  /* 0x000000e700c87309 */ /* 0x0001e20000000000 */
[----:B------:R-:W-:Y:S02]  /*2040*/  LOP3.LUT R55, R147, R7, RZ, 0x3c, !PT ;  /* 0x0000000793377212 */ /* 0x000fe400078e3cff */
[-C--:B------:R-:W-:Y:S02]  /*2050*/  LOP3.LUT R215, R140, R6.reuse, RZ, 0x3c, !PT ;  /* 0x000000068cd77212 */ /* 0x080fe400078e3cff */
[----:B------:R-:W-:-:S02]  /*2060*/  LOP3.LUT R213, R138, R6, RZ, 0x3c, !PT ;  /* 0x000000068ad57212 */ /* 0x000fc400078e3cff */
[----:B-----5:R-:W-:Y:S01]  /*2070*/  IADD3 R238, PT, PT, R238, R32, R49 ;  /* 0x00000020eeee7210 */ /* 0x020fe20007ffe031 */
[----:B------:R1:W-:Y:S01]  /*2080*/  POPC R50, R198 ;  /* 0x000000c600327309 */ /* 0x0003e20000000000 */
[----:B------:R-:W-:Y:S02]  /*2090*/  LOP3.LUT R32, R142, R6, RZ, 0x3c, !PT ;  /* 0x000000068e207212 */ /* 0x000fe400078e3cff */
[-C--:B------:R-:W-:Y:S02]  /*20a0*/  LOP3.LUT R49, R143, R7.reuse, RZ, 0x3c, !PT ;  /* 0x000000078f317212 */ /* 0x080fe400078e3cff */
[-C--:B0-----:R-:W-:Y:S02]  /*20b0*/  LOP3.LUT R231, R139, R7.reuse, RZ, 0x3c, !PT ;  /* 0x000000078be77212 */ /* 0x081fe400078e3cff */
[----:B-1----:R-:W-:Y:S02]  /*20c0*/  LOP3.LUT R198, R141, R7, RZ, 0x3c, !PT ;  /* 0x000000078dc67212 */ /* 0x002fe400078e3cff */
[----:B------:R-:W0:Y:S01]  /*20d0*/  LDS.64 R6, [R225+0x8c0] ;  /* 0x0008c000e1067984 */ /* 0x000e220000000a00 */
[----:B------:R-:W-:Y:S08]  /*20e0*/  POPC R190, R190 ;  /* 0x000000be00be7309 */ /* 0x000ff00000000000 */
[----:B------:R-:W1:Y:S08]  /*20f0*/  POPC R199, R199 ;  /* 0x000000c700c77309 */ /* 0x000e700000000000 */
[----:B------:R-:W-:Y:S08]  /*2100*/  POPC R211, R211 ;  /* 0x000000d300d37309 */ /* 0x000ff00000000000 */
[----:B------:R-:W2:Y:S08]  /*2110*/  POPC R218, R218 ;  /* 0x000000da00da7309 */ /* 0x000eb00000000000 */
[----:B------:R-:W-:Y:S08]  /*2120*/  POPC R30, R30 ;  /* 0x0000001e001e7309 */ /* 0x000ff00000000000 */
[----:B------:R-:W4:Y:S08]  /*2130*/  POPC R195, R195 ;  /* 0x000000c300c37309 */ /* 0x000f300000000000 */
[----:B------:R-:W5:Y:S01]  /*2140*/  POPC R26, R26 ;  /* 0x0000001a001a7309 */ /* 0x000f620000000000 */
[----:B-1----:R-:W-:-:S02]  /*2150*/  IADD3 R229, PT, PT, R229, R190, R199 ;  /* 0x000000bee5e57210 */ /* 0x002fc40007ffe0c7 */
[----:B--2---:R-:W-:Y:S02]  /*2160*/  IADD3 R230, PT, PT, R230, R211, R218 ;  /* 0x000000d3e6e67210 */ /* 0x004fe40007ffe0da */
[----:B---3--:R-:W-:Y:S02]  /*2170*/  LOP3.LUT R218, R130, R4, RZ, 0x3c, !PT ;  /* 0x0000000482da7212 */ /* 0x008fe400078e3cff */
[----:B----4-:R-:W-:Y:S01]  /*2180*/  IADD3 R236, PT, PT, R236, R30, R195 ;  /* 0x0000001eecec7210 */ /* 0x010fe20007ffe0c3 */
[----:B------:R-:W-:Y:S01]  /*2190*/  POPC R209, R209 ;  /* 0x000000d100d17309 */ /* 0x000fe20000000000 */
[----:B------:R-:W-:Y:S02]  /*21a0*/  LOP3.LUT R30, R136, R4, RZ, 0x3c, !PT ;  /* 0x00000004881e7212 */ /* 0x000fe400078e3cff */
[-C--:B------:R-:W-:Y:S02]  /*21b0*/  LOP3.LUT R195, R135, R5.reuse, RZ, 0x3c, !PT ;  /* 0x0000000587c37212 */ /* 0x080fe400078e3cff */
[----:B------:R-:W-:-:S02]  /*21c0*/  LOP3.LUT R199, R131, R5, RZ, 0x3c, !PT ;  /* 0x0000000583c77212 */ /* 0x000fc400078e3cff */
[----:B-----5:R-:W-:Y:S01]  /*21d0*/  IADD3 R238, PT, PT, R238, R26, R59 ;  /* 0x0000001aeeee7210 */ /* 0x020fe20007ffe03b */
[----:B------:R-:W1:Y:S01]  /*21e0*/  POPC R228, R228 ;  /* 0x000000e400e47309 */ /* 0x000e620000000000 */
[----:B------:R-:W-:Y:S02]  /*21f0*/  LOP3.LUT R59, R137, R5, RZ, 0x3c, !PT ;  /* 0x00000005893b7212 */ /* 0x000fe400078e3cff */
[-C--:B------:R-:W-:Y:S02]  /*2200*/  LOP3.LUT R26, R134, R4.reuse, RZ, 0x3c, !PT ;  /* 0x00000004861a7212 */ /* 0x080fe400078e3cff */
[----:B------:R-:W-:-:S03]  /*2210*/  LOP3.LUT R211, R62, R4, RZ, 0x3c, !PT ;  /* 0x000000043ed37212 */ /* 0x000fc600078e3cff */
[----:B------:R-:W2:Y:S08]  /*2220*/  POPC R216, R216 ;  /* 0x000000d800d87309 */ /* 0x000eb00000000000 */
[----:B------:R-:W-:Y:S08]  /*2230*/  POPC R205, R205 ;  /* 0x000000cd00cd7309 */ /* 0x000ff00000000000 */
[----:B------:R-:W3:Y:S08]  /*2240*/  POPC R214, R214 ;  /* 0x000000d600d67309 */ /* 0x000ef00000000000 */
[----:B------:R-:W4:Y:S08]  /*2250*/  POPC R193, R193 ;  /* 0x000000c100c17309 */ /* 0x000f300000000000 */
[----:B------:R5:W-:Y:S02]  /*2260*/  POPC R217, R232 ;  /* 0x000000e800d97309 */ /* 0x000be40000000000 */
[----:B-----5:R-:W-:-:S02]  /*2270*/  LOP3.LUT R232, R63, R5, RZ, 0x3c, !PT ;  /* 0x000000053fe87212 */ /* 0x020fc400078e3cff */
[----:B------:R-:W5:Y:S01]  /*2280*/  LDS.64 R4, [R225+0x8c8] ;  /* 0x0008c800e1047984 */ /* 0x000f620000000a00 */
[----:B-1----:R-:W-:Y:S02]  /*2290*/  IADD3 R228, PT, PT, R229, R209, R228 ;  /* 0x000000d1e5e47210 */ /* 0x002fe40007ffe0e4 */
[----:B--2---:R-:W-:Y:S02]  /*22a0*/  IADD3 R230, PT, PT, R230, R207, R216 ;  /* 0x000000cfe6e67210 */ /* 0x004fe40007ffe0d8 */
[----:B---3--:R-:W-:Y:S02]  /*22b0*/  IADD3 R236, PT, PT, R236, R205, R214 ;  /* 0x000000cdecec7210 */ /* 0x008fe40007ffe0d6 */
[----:B----4-:R-:W-:Y:S02]  /*22c0*/  IADD3 R238, PT, PT, R238, R193, R210 ;  /* 0x000000c1eeee7210 */ /* 0x010fe40007ffe0d2 */
[----:B0-----:R-:W-:Y:S02]  /*22d0*/  LOP3.LUT R209, R110, R6, RZ, 0x3c, !PT ;  /* 0x000000066ed17212 */ /* 0x001fe400078e3cff */
[----:B------:R-:W-:-:S02]  /*22e0*/  LOP3.LUT R216, R111, R7, RZ, 0x3c, !PT ;  /* 0x000000076fd87212 */ /* 0x000fc400078e3cff */
[-C--:B------:R-:W-:Y:S02]  /*22f0*/  LOP3.LUT R207, R118, R6.reuse, RZ, 0x3c, !PT ;  /* 0x0000000676cf7212 */ /* 0x080fe400078e3cff */
[-C--:B------:R-:W-:Y:S02]  /*2300*/  LOP3.LUT R214, R119, R7.reuse, RZ, 0x3c, !PT ;  /* 0x0000000777d67212 */ /* 0x080fe400078e3cff */
[-C--:B------:R-:W-:Y:S02]  /*2310*/  LOP3.LUT R193, R124, R6.reuse, RZ, 0x3c, !PT ;  /* 0x000000067cc17212 */ /* 0x080fe400078e3cff */
[-C--:B------:R-:W-:Y:S02]  /*2320*/  LOP3.LUT R210, R125, R7.reuse, RZ, 0x3c, !PT ;  /* 0x000000077dd27212 */ /* 0x080fe400078e3cff */
[----:B------:R-:W-:Y:S02]  /*2330*/  LOP3.LUT R205, R114, R6, RZ, 0x3c, !PT ;  /* 0x0000000672cd7212 */ /* 0x000fe400078e3cff */
[----:B------:R-:W-:-:S02]  /*2340*/  LOP3.LUT R229, R115, R7, RZ, 0x3c, !PT ;  /* 0x0000000773e57212 */ /* 0x000fc400078e3cff */
[----:B------:R-:W0:Y:S01]  /*2350*/  LDS.64 R6, [R225+0x8d0] ;  /* 0x0008d000e1067984 */ /* 0x000e220000000a00 */
[----:B------:R-:W-:Y:S08]  /*2360*/  POPC R226, R226 ;  /* 0x000000e200e27309 */ /* 0x000ff00000000000 */
[----:B------:R-:W1:Y:S08]  /*2370*/  POPC R227, R227 ;  /* 0x000000e300e37309 */ /* 0x000e700000000000 */
[----:B------:R-:W-:Y:S08]  /*2380*/  POPC R29, R29 ;  /* 0x0000001d001d7309 */ /* 0x000ff00000000000 */
[----:B------:R-:W2:Y:S08]  /*2390*/  POPC R208, R208 ;  /* 0x000000d000d07309 */ /* 0x000eb00000000000 */
[----:B------:R-:W3:Y:S08]  /*23a0*/  POPC R212, R212 ;  /* 0x000000d400d47309 */ /* 0x000ef00000000000 */
[----:B------:R-:W4:Y:S01]  /*23b0*/  POPC R25, R25 ;  /* 0x0000001900197309 */ /* 0x000f220000000000 */
[----:B-1----:R-:W-:-:S02]  /*23c0*/  IADD3 R226, PT, PT, R230, R226, R227 ;  /* 0x000000e2e6e27210 */ /* 0x002fc40007ffe0e3 */
[----:B--2---:R-:W-:Y:S02]  /*23d0*/  IADD3 R227, PT, PT, R236, R29, R208 ;  /* 0x0000001dece37210 */ /* 0x004fe40007ffe0d0 */
[----:B-----5:R-:W-:Y:S02]  /*23e0*/  LOP3.LUT R29, R120, R4, RZ, 0x3c, !PT ;  /* 0x00000004781d7212 */ /* 0x020fe400078e3cff */
[----:B---3--:R-:W-:Y:S01]  /*23f0*/  IADD3 R223, PT, PT, R228, R212, R223 ;  /* 0x000000d4e4df7210 */ /* 0x008fe20007ffe0df */
[----:B------:R-:W-:Y:S01]  /*2400*/  POPC R222, R222 ;  /* 0x000000de00de7309 */ /* 0x000fe20000000000 */
[----:B------:R-:W-:Y:S02]  /*2410*/  LOP3.LUT R208, R121, R5, RZ, 0x3c, !PT ;  /* 0x0000000579d07212 */ /* 0x000fe400078e3cff */
[-C--:B------:R-:W-:Y:S02]  /*2420*/  LOP3.LUT R228, R112, R4.reuse, RZ, 0x3c, !PT ;  /* 0x0000000470e47212 */ /* 0x080fe400078e3cff */
[----:B------:R-:W-:-:S02]  /*2430*/  LOP3.LUT R230, R104, R4, RZ, 0x3c, !PT ;  /* 0x0000000468e67212 */ /* 0x000fc400078e3cff */
[----:B----4-:R-:W-:Y:S01]  /*2440*/  IADD3 R236, PT, PT, R238, R25, R206 ;  /* 0x00000019eeec7210 */ /* 0x010fe20007ffe0ce */
[----:B------:R-:W1:Y:S01]  /*2450*/  POPC R15, R15 ;  /* 0x0000000f000f7309 */ /* 0x000e620000000000 */
[----:B------:R-:W-:Y:S02]  /*2460*/  LOP3.LUT R206, R116, R4, RZ, 0x3c, !PT ;  /* 0x0000000474ce7212 */ /* 0x000fe400078e3cff */
[-C--:B------:R-:W-:Y:S02]  /*2470*/  LOP3.LUT R25, R117, R5.reuse, RZ, 0x3c, !PT ;  /* 0x0000000575197212 */ /* 0x080fe400078e3cff */
[----:B------:R-:W-:-:S03]  /*2480*/  LOP3.LUT R233, R105, R5, RZ, 0x3c, !PT ;  /* 0x0000000569e97212 */ /* 0x000fc600078e3cff */
[----:B------:R-:W-:Y:S08]  /*2490*/  POPC R14, R14 ;  /* 0x0000000e000e7309 */ /* 0x000ff00000000000 */
[----:B------:R-:W2:Y:S08]  /*24a0*/  POPC R221, R221 ;  /* 0x000000dd00dd7309 */ /* 0x000eb00000000000 */
[----:B------:R-:W-:Y:S08]  /*24b0*/  POPC R13, R13 ;  /* 0x0000000d000d7309 */ /* 0x000ff00000000000 */
[----:B------:R-:W3:Y:S08]  /*24c0*/  POPC R192, R192 ;  /* 0x000000c000c07309 */ /* 0x000ef00000000000 */
[----:B------:R4:W-:Y:S02]  /*24d0*/  POPC R190, R231 ;  /* 0x000000e700be7309 */ /* 0x0009e40000000000 */
[----:B----4-:R-:W-:-:S02]  /*24e0*/  LOP3.LUT R231, R113, R5, RZ, 0x3c, !PT ;  /* 0x0000000571e77212 */ /* 0x010fc400078e3cff */
[----:B------:R-:W4:Y:S04]  /*24f0*/  LDS.64 R4, [R225+0x8d8] ;  /* 0x0008d800e1047984 */ /* 0x000f280000000a00 */
[----:B------:R5:W-:Y:S01]  /*2500*/  POPC R212, R229 ;  /* 0x000000e500d47309 */ /* 0x000be20000000000 */
[----:B-1----:R-:W-:Y:S02]  /*2510*/  IADD3 R15, PT, PT, R223, R222, R15 ;  /* 0x000000dedf0f7210 */ /* 0x002fe40007ffe00f */
[----:B--2---:R-:W-:Y:S02]  /*2520*/  IADD3 R14, PT, PT, R226, R14, R221 ;  /* 0x0000000ee20e7210 */ /* 0x004fe40007ffe0dd */
[----:B---3--:R-:W-:Y:S02]  /*2530*/  IADD3 R13, PT, PT, R227, R13, R192 ;  /* 0x0000000de30d7210 */ /* 0x008fe40007ffe0c0 */
[----:B0-----:R-:W-:-:S02]  /*2540*/  LOP3.LUT R226, R94, R6, RZ, 0x3c, !PT ;  /* 0x000000065ee27212 */ /* 0x001fc400078e3cff */
[-C--:B------:R-:W-:Y:S02]  /*2550*/  LOP3.LUT R192, R106, R6.reuse, RZ, 0x3c, !PT ;  /* 0x000000066ac07212 */ /* 0x080fe400078e3cff */
[-C--:B-----5:R-:W-:Y:S02]  /*2560*/  LOP3.LUT R229, R95, R7.reuse, RZ, 0x3c, !PT ;  /* 0x000000075fe57212 */ /* 0x0a0fe400078e3cff */
[-C--:B------:R-:W-:Y:S02]  /*2570*/  LOP3.LUT R227, R107, R7.reuse, RZ, 0x3c, !PT ;  /* 0x000000076be37212 */ /* 0x080fe400078e3cff */
[-C--:B------:R-:W-:Y:S02]  /*2580*/  LOP3.LUT R221, R102, R6.reuse, RZ, 0x3c, !PT ;  /* 0x0000000666dd7212 */ /* 0x080fe400078e3cff */
[----:B------:R-:W-:Y:S02]  /*2590*/  LOP3.LUT R222, R103, R7, RZ, 0x3c, !PT ;  /* 0x0000000767de7212 */ /* 0x000fe400078e3cff */
[----:B------:R-:W-:-:S02]  /*25a0*/  LOP3.LUT R223, R60, R6, RZ, 0x3c, !PT ;  /* 0x000000063cdf7212 */ /* 0x000fc400078e3cff */
[----:B------:R-:W-:Y:S02]  /*25b0*/  LOP3.LUT R238, R61, R7, RZ, 0x3c, !PT ;  /* 0x000000073dee7212 */ /* 0x000fe400078e3cff */
[----:B------:R-:W0:Y:S01]  /*25c0*/  LDS.64 R6, [R225+0x8e0] ;  /* 0x0008e000e1067984 */ /* 0x000e220000000a00 */
[----:B------:R-:W-:Y:S08]  /*25d0*/  POPC R224, R224 ;  /* 0x000000e000e07309 */ /* 0x000ff00000000000 */
[----:B------:R-:W1:Y:S08]  /*25e0*/  POPC R239, R239 ;  /* 0x000000ef00ef7309 */ /* 0x000e700000000000 */
[----:B------:R-:W-:Y:S08]  /*25f0*/  POPC R53, R53 ;  /* 0x0000003500357309 */ /* 0x000ff00000000000 */
[----:B------:R-:W2:Y:S08]  /*2600*/  POPC R54, R54 ;  /* 0x0000003600367309 */ /* 0x000eb00000000000 */
[----:B------:R-:W-:Y:S08]  /*2610*/  POPC R12, R12 ;  /* 0x0000000c000c7309 */ /* 0x000ff00000000000 */
[----:B------:R-:W3:Y:S08]  /*2620*/  POPC R237, R237 ;  /* 0x000000ed00ed7309 */ /* 0x000ef00000000000 */
[----:B------:R-:W-:Y:S08]  /*2630*/  POPC R196, R196 ;  /* 0x000000c400c47309 */ /* 0x000ff00000000000 */
[----:B------:R-:W5:Y:S08]  /*2640*/  POPC R201, R201 ;  /* 0x000000c900c97309 */ /* 0x000f700000000000 */
[----:B------:R-:W-:Y:S08]  /*2650*/  POPC R234, R234 ;  /* 0x000000ea00ea7309 */ /* 0x000ff00000000000 */
[----:B------:R-:W4:Y:S08]  /*2660*/  POPC R57, R57 ;  /* 0x0000003900397309 */ /* 0x000f300000000000 */
[----:B------:R-:W-:Y:S08]  /*2670*/  POPC R194, R194 ;  /* 0x000000c200c27309 */ /* 0x000ff00000000000 */
[----:B------:R-:W0:Y:S01]  /*2680*/  POPC R197, R197 ;  /* 0x000000c500c57309 */ /* 0x000e220000000000 */
[----:B-1----:R-:W-:-:S02]  /*2690*/  IMAD.IADD R224, R224, 0x1, R239 ;  /* 0x00000001e0e07824 */ /* 0x002fc400078e02ef */
[----:B--2---:R-:W-:Y:S01]  /*26a0*/  IMAD.IADD R53, R53, 0x1, R54 ;  /* 0x0000000135357824 */ /* 0x004fe200078e0236 */
[----:B---3--:R-:W-:-:S04]  /*26b0*/  IADD3 R12, PT, PT, R236, R12, R237 ;  /* 0x0000000cec0c7210 */ /* 0x008fc80007ffe0ed */
[----:B------:R-:W1:Y:S01]  /*26c0*/  POPC R46, R46 ;  /* 0x0000002e002e7309 */ /* 0x000e620000000000 */
[----:B-----5:R-:W-:Y:S01]  /*26d0*/  IADD3 R236, PT, PT, R224, R196, R201 ;  /* 0x000000c4e0ec7210 */ /* 0x020fe20007ffe0c9 */
[----:B----4-:R-:W-:Y:S01]  /*26e0*/  IMAD.IADD R234, R234, 0x1, R57 ;  /* 0x00000001eaea7824 */ /* 0x010fe200078e0239 */
[----:B------:R-:W-:Y:S02]  /*26f0*/  LOP3.LUT R196, R98, R4, RZ, 0x3c, !PT ;  /* 0x0000000462c47212 */ /* 0x000fe400078e3cff */
[-C--:B------:R-:W-:Y:S02]  /*2700*/  LOP3.LUT R201, R99, R5.reuse, RZ, 0x3c, !PT ;  /* 0x0000000563c97212 */ /* 0x080fe400078e3cff */
[----:B0-----:R-:W-:Y:S01]  /*2710*/  IADD3 R237, PT, PT, R53, R194, R197 ;  /* 0x000000c235ed7210 */ /* 0x001fe20007ffe0c5 */
[----:B------:R-:W-:Y:S01]  /*2720*/  POPC R47, R47 ;  /* 0x0000002f002f7309 */ /* 0x000fe20000000000 */
[----:B------:R-:W-:Y:S02]  /*2730*/  LOP3.LUT R197, R92, R4, RZ, 0x3c, !PT ;  /* 0x000000045cc57212 */ /* 0x000fe400078e3cff */
[----:B------:R-:W-:-:S02]  /*2740*/  LOP3.LUT R194, R93, R5, RZ, 0x3c, !PT ;  /* 0x000000055dc27212 */ /* 0x000fc400078e3cff */
[-C--:B------:R-:W-:Y:S02]  /*2750*/  LOP3.LUT R54, R96, R4.reuse, RZ, 0x3c, !PT ;  /* 0x0000000460367212 */ /* 0x080fe400078e3cff */
[----:B------:R-:W-:Y:S01]  /*2760*/  LOP3.LUT R53, R97, R5, RZ, 0x3c, !PT ;  /* 0x0000000561357212 */ /* 0x000fe200078e3cff */
[----:B------:R-:W0:Y:S01]  /*2770*/  POPC R48, R48 ;  /* 0x0000003000307309 */ /* 0x000e220000000000 */
[----:B------:R-:W-:-:S07]  /*2780*/  LOP3.LUT R57, R88, R4, RZ, 0x3c, !PT ;  /* 0x0000000458397212 */ /* 0x000fce00078e3cff */
[----:B------:R-:W-:Y:S08]  /*2790*/  POPC R220, R220 ;  /* 0x000000dc00dc7309 */ /* 0x000ff00000000000 */
[----:B------:R-:W2:Y:S08]  /*27a0*/  POPC R235, R235 ;  /* 0x000000eb00eb7309 */ /* 0x000eb00000000000 */
[----:B------:R-:W3:Y:S08]  /*27b0*/  POPC R44, R44 ;  /* 0x0000002c002c7309 */ /* 0x000ef00000000000 */
[----:B------:R-:W-:Y:S08]  /*27c0*/  POPC R33, R33 ;  /* 0x0000002100217309 */ /* 0x000ff00000000000 */
[----:B------:R-:W4:Y:S08]  /*27d0*/  POPC R40, R40 ;  /* 0x0000002800287309 */ /* 0x000f300000000000 */
[----:B------:R5:W-:Y:S01]  /*27e0*/  POPC R224, R238 ;  /* 0x000000ee00e07309 */ /* 0x000be20000000000 */
[----:B-1----:R-:W-:Y:S01]  /*27f0*/  IMAD.IADD R39, R46, 0x1, R39 ;  /* 0x000000012e277824 */ /* 0x002fe200078e0227 */
[----:B-----5:R-:W-:-:S02]  /*2800*/  LOP3.LUT R238, R89, R5, RZ, 0x3c, !PT ;  /* 0x0000000559ee7212 */ /* 0x020fc400078e3cff */
[----:B------:R-:W1:Y:S01]  /*2810*/  LDS.64 R4, [R225+0x8e8] ;  /* 0x0008e800e1047984 */ /* 0x000e620000000a00 */
[----:B0-----:R-:W-:Y:S02]  /*2820*/  IADD3 R234, PT, PT, R234, R47, R48 ;  /* 0x0000002feaea7210 */ /* 0x001fe40007ffe030 */
[----:B--2---:R-:W-:Y:S02]  /*2830*/  IADD3 R220, PT, PT, R39, R220, R235 ;  /* 0x000000dc27dc7210 */ /* 0x004fe40007ffe0eb */
[----:B---3--:R-:W-:Y:S02]  /*2840*/  IADD3 R236, PT, PT, R236, R35, R44 ;  /* 0x00000023ecec7210 */ /* 0x008fe40007ffe02c */
[----:B----4-:R-:W-:Y:S02]  /*2850*/  IADD3 R237, PT, PT, R237, R33, R40 ;  /* 0x00000021eded7210 */ /* 0x010fe40007ffe028 */
[----:B------:R-:W-:Y:S02]  /*2860*/  LOP3.LUT R46, R74, R6, RZ, 0x3c, !PT ;  /* 0x000000064a2e7212 */ /* 0x000fe400078e3cff */
        /* <DEDUP_REMOVED lines=9> */
[----:B------:R-:W2:Y:S08]  /*2900*/  POPC R51, R51 ;  /* 0x0000003300337309 */ /* 0x000eb00000000000 */
[----:B------:R-:W3:Y:S08]  /*2910*/  POPC R42, R42 ;  /* 0x0000002a002a7309 */ /* 0x000ef00000000000 */
[----:B------:R-:W-:Y:S08]  /*2920*/  POPC R10, R10 ;  /* 0x0000000a000a7309 */ /* 0x000ff00000000000 */
[----:B------:R-:W4:Y:S08]  /*2930*/  POPC R31, R31 ;  /* 0x0000001f001f7309 */ /* 0x000f300000000000 */
[----:B------:R-:W-:Y:S08]  /*2940*/  POPC R11, R11 ;  /* 0x0000000b000b7309 */ /* 0x000ff00000000000 */
[----:B------:R-:W5:Y:S01]  /*2950*/  POPC R34, R34 ;  /* 0x0000002200227309 */ /* 0x000f620000000000 */
[----:B--2---:R-:W-:-:S02]  /*2960*/  IADD3 R234, PT, PT, R234, R38, R51 ;  /* 0x00000026eaea7210 */ /* 0x004fc40007ffe033 */
[----:B-1----:R-:W-:-:S05]  /*2970*/  LOP3.LUT R51, R82, R4, RZ, 0x3c, !PT ;  /* 0x0000000452337212 */ /* 0x002fca00078e3cff */
[----:B------:R-:W-:Y:S01]  /*2980*/  POPC R36, R36 ;  /* 0x0000002400247309 */ /* 0x000fe20000000000 */
[----:B---3--:R-:W-:Y:S02]  /*2990*/  IADD3 R220, PT, PT, R220, R42, R189 ;  /* 0x0000002adcdc7210 */ /* 0x008fe40007ffe0bd */
[----:B----4-:R-:W-:-:S05]  /*29a0*/  IADD3 R236, PT, PT, R236, R10, R31 ;  /* 0x0000000aecec7210 */ /* 0x010fca0007ffe01f */
[----:B------:R-:W1:Y:S01]  /*29b0*/  POPC R45, R45 ;  /* 0x0000002d002d7309 */ /* 0x000e620000000000 */
[----:B-----5:R-:W-:-:S07]  /*29c0*/  IADD3 R237, PT, PT, R237, R11, R34 ;  /* 0x0000000beded7210 */ /* 0x020fce0007ffe022 */
[----:B------:R-:W2:Y:S01]  /*29d0*/  POPC R43, R43 ;  /* 0x0000002b002b7309 */ /* 0x000ea20000000000 */
[----:B------:R-:W-:-:S07]  /*29e0*/  LOP3.LUT R11, R83, R5, RZ, 0x3c, !PT ;  /* 0x00000005530b7212 */ /* 0x000fce00078e3cff */
[----:B------:R-:W3:Y:S01]  /*29f0*/  POPC R27, R27 ;  /* 0x0000001b001b7309 */ /* 0x000ee20000000000 */
[----:B------:R-:W-:-:S07]  /*2a00*/  LOP3.LUT R38, R80, R4, RZ, 0x3c, !PT ;  /* 0x0000000450267212 */ /* 0x000fce00078e3cff */
[----:B------:R-:W-:Y:S01]  /*2a10*/  POPC R9, R9 ;  /* 0x0000000900097309 */ /* 0x000fe20000000000 */
[----:B------:R-:W-:-:S07]  /*2a20*/  LOP3.LUT R31, R81, R5, RZ, 0x3c, !PT ;  /* 0x00000005511f7212 */ /* 0x000fce00078e3cff */
[----:B------:R-:W4:Y:S01]  /*2a30*/  POPC R28, R28 ;  /* 0x0000001c001c7309 */ /* 0x000f220000000000 */
[----:B------:R-:W-:Y:S02]  /*2a40*/  LOP3.LUT R189, R76, R4, RZ, 0x3c, !PT ;  /* 0x000000044cbd7212 */ /* 0x000fe400078e3cff */
[----:B------:R-:W-:-:S05]  /*2a50*/  LOP3.LUT R34, R77, R5, RZ, 0x3c, !PT ;  /* 0x000000054d227212 */ /* 0x000fca00078e3cff */
[----:B------:R5:W-:Y:S08]  /*2a60*/  POPC R42, R235 ;  /* 0x000000eb002a7309 */ /* 0x000bf00000000000 */
[----:B------:R0:W-:Y:S01]  /*2a70*/  POPC R10, R51 ;  /* 0x00000033000a7309 */ /* 0x0001e20000000000 */
[----:B-----5:R-:W-:Y:S02]  /*2a80*/  LOP3.LUT R235, R71, R5, RZ, 0x3c, !PT ;  /* 0x0000000547eb7212 */ /* 0x020fe400078e3cff */
[----:B0-----:R-:W-:-:S02]  /*2a90*/  LOP3.LUT R51, R70, R4, RZ, 0x3c, !PT ;  /* 0x0000000446337212 */ /* 0x001fc400078e3cff */
[----:B------:R-:W0:Y:S01]  /*2aa0*/  LDS.64 R4, [R225+0x8f8] ;  /* 0x0008f800e1047984 */ /* 0x000e220000000a00 */
[----:B-1----:R-:W-:Y:S02]  /*2ab0*/  IADD3 R234, PT, PT, R234, R36, R45 ;  /* 0x00000024eaea7210 */ /* 0x002fe40007ffe02d */
[----:B--2---:R-:W-:Y:S01]  /*2ac0*/  IADD3 R220, PT, PT, R220, R43, R202 ;  /* 0x0000002bdcdc7210 */ /* 0x004fe20007ffe0ca */
[----:B------:R1:W-:Y:S01]  /*2ad0*/  POPC R36, R235 ;  /* 0x000000eb00247309 */ /* 0x0003e20000000000 */
        /* <DEDUP_REMOVED lines=9> */
[----:B-1----:R-:W-:-:S02]  /*2b70*/  LOP3.LUT R235, R181, R7, RZ, 0x3c, !PT ;  /* 0x00000007b5eb7212 */ /* 0x002fc400078e3cff */
[----:B------:R-:W1:Y:S01]  /*2b80*/  LDS.64 R6, [R225+0x1108] ;  /* 0x00110800e1067984 */ /* 0x000e620000000a00 */
[----:B------:R-:W-:Y:S08]  /*2b90*/  POPC R219, R219 ;  /* 0x000000db00db7309 */ /* 0x000ff00000000000 */
[----:B------:R-:W2:Y:S08]  /*2ba0*/  POPC R204, R204 ;  /* 0x000000cc00cc7309 */ /* 0x000eb00000000000 */
[----:B------:R-:W3:Y:S08]  /*2bb0*/  POPC R188, R188 ;  /* 0x000000bc00bc7309 */ /* 0x000ef00000000000 */
[----:B------:R-:W-:Y:S08]  /*2bc0*/  POPC R37, R37 ;  /* 0x0000002500257309 */ /* 0x000ff00000000000 */
[----:B------:R-:W4:Y:S08]  /*2bd0*/  POPC R58, R58 ;  /* 0x0000003a003a7309 */ /* 0x000f300000000000 */
[----:B------:R-:W-:Y:S08]  /*2be0*/  POPC R41, R41 ;  /* 0x0000002900297309 */ /* 0x000ff00000000000 */
[----:B------:R-:W5:Y:S01]  /*2bf0*/  POPC R56, R56 ;  /* 0x0000003800387309 */ /* 0x000f620000000000 */
[----:B--2---:R-:W-:-:S07]  /*2c00*/  IADD3 R234, PT, PT, R234, R219, R204 ;  /* 0x000000dbeaea7210 */ /* 0x004fce0007ffe0cc */
[----:B------:R-:W-:Y:S01]  /*2c10*/  POPC R52, R52 ;  /* 0x0000003400347309 */ /* 0x000fe20000000000 */
[----:B0-----:R-:W-:-:S07]  /*2c20*/  LOP3.LUT R219, R154, R4, RZ, 0x3c, !PT ;  /* 0x000000049adb7212 */ /* 0x001fce00078e3cff */
[----:B------:R-:W0:Y:S08]  /*2c30*/  POPC R203, R203 ;  /* 0x000000cb00cb7309 */ /* 0x000e300000000000 */
[----:B------:R-:W2:Y:S08]  /*2c40*/  POPC R191, R191 ;  /* 0x000000bf00bf7309 */ /* 0x000eb00000000000 */
[----:B------:R-:W1:Y:S08]  /*2c50*/  POPC R55, R55 ;  /* 0x0000003700377309 */ /* 0x000e700000000000 */
[----:B------:R-:W-:Y:S08]  /*2c60*/  POPC R32, R32 ;  /* 0x0000002000207309 */ /* 0x000ff00000000000 */
[----:B------:R-:W1:Y:S01]  /*2c70*/  POPC R49, R49 ;  /* 0x0000003100317309 */ /* 0x000e620000000000 */
[----:B---3--:R-:W-:-:S02]  /*2c80*/  IADD3 R217, PT, PT, R220, R188, R217 ;  /* 0x000000bcdcd97210 */ /* 0x008fc40007ffe0d9 */
[----:B----4-:R-:W-:Y:S02]  /*2c90*/  IADD3 R236, PT, PT, R236, R37, R58 ;  /* 0x00000025ecec7210 */ /* 0x010fe40007ffe03a */
[----:B-----5:R-:W-:Y:S02]  /*2ca0*/  IADD3 R237, PT, PT, R237, R41, R56 ;  /* 0x00000029eded7210 */ /* 0x020fe40007ffe038 */
[-C--:B------:R-:W-:Y:S01]  /*2cb0*/  LOP3.LUT R188, R155, R5.reuse, RZ, 0x3c, !PT ;  /* 0x000000059bbc7212 */ /* 0x080fe200078e3cff */
[----:B------:R3:W-:Y:S01]  /*2cc0*/  POPC R220, R235 ;  /* 0x000000eb00dc7309 */ /* 0x0007e20000000000 */
[-C--:B------:R-:W-:Y:S02]  /*2cd0*/  LOP3.LUT R41, R128, R4.reuse, RZ, 0x3c, !PT ;  /* 0x0000000480297212 */ /* 0x080fe400078e3cff */
[----:B------:R-:W-:Y:S02]  /*2ce0*/  LOP3.LUT R58, R129, R5, RZ, 0x3c, !PT ;  /* 0x00000005813a7212 */ /* 0x000fe400078e3cff */
[----:B------:R-:W-:-:S02]  /*2cf0*/  LOP3.LUT R204, R100, R4, RZ, 0x3c, !PT ;  /* 0x0000000464cc7212 */ /* 0x000fc400078e3cff */
[----:B------:R-:W-:Y:S01]  /*2d00*/  LOP3.LUT R56, R84, R4, RZ, 0x3c, !PT ;  /* 0x0000000454387212 */ /* 0x000fe200078e3cff */
[----:B------:R4:W-:Y:S01]  /*2d10*/  POPC R37, R219 ;  /* 0x000000db00257309 */ /* 0x0009e20000000000 */
[----:B---3--:R-:W-:Y:S02]  /*2d20*/  LOP3.LUT R235, R85, R5, RZ, 0x3c, !PT ;  /* 0x0000000555eb7212 */ /* 0x008fe400078e3cff */
[----:B0-----:R-:W-:Y:S02]  /*2d30*/  IADD3 R234, PT, PT, R234, R52, R203 ;  /* 0x00000034eaea7210 */ /* 0x001fe40007ffe0cb */
[----:B--2---:R-:W-:Y:S02]  /*2d40*/  IADD3 R200, PT, PT, R217, R191, R200 ;  /* 0x000000bfd9c87210 */ /* 0x004fe40007ffe0c8 */
[----:B----4-:R-:W-:Y:S02]  /*2d50*/  LOP3.LUT R219, R101, R5, RZ, 0x3c, !PT ;  /* 0x0000000565db7212 */ /* 0x010fe400078e3cff */
[----:B------:R-:W0:Y:S01]  /*2d60*/  LDS.64 R4, [R225+0x1100] ;  /* 0x00110000e1047984 */ /* 0x000e220000000a00 */
[----:B------:R2:W-:Y:S01]  /*2d70*/  POPC R203, R235 ;  /* 0x000000eb00cb7309 */ /* 0x0005e20000000000 */
[----:B-1----:R-:W-:-:S02]  /*2d80*/  IADD3 R236, PT, PT, R236, R50, R55 ;  /* 0x00000032ecec7210 */ /* 0x002fc40007ffe037 */
[----:B------:R-:W-:Y:S02]  /*2d90*/  IADD3 R237, PT, PT, R237, R32, R49 ;  /* 0x00000020eded7210 */ /* 0x000fe40007ffe031 */
[-C--:B------:R-:W-:Y:S02]  /*2da0*/  LOP3.LUT R50, R64, R6.reuse, RZ, 0x3c, !PT ;  /* 0x0000000640327212 */ /* 0x080fe400078e3cff */
[-C--:B------:R-:W-:Y:S02]  /*2db0*/  LOP3.LUT R191, R65, R7.reuse, RZ, 0x3c, !PT ;  /* 0x0000000741bf7212 */ /* 0x080fe400078e3cff */
[-C--:B------:R-:W-:Y:S02]  /*2dc0*/  LOP3.LUT R52, R184, R6.reuse, RZ, 0x3c, !PT ;  /* 0x00000006b8347212 */ /* 0x080fe400078e3cff */
[----:B------:R-:W-:Y:S02]  /*2dd0*/  LOP3.LUT R49, R185, R7, RZ, 0x3c, !PT ;  /* 0x00000007b9317212 */ /* 0x000fe400078e3cff */
[----:B------:R-:W-:-:S02]  /*2de0*/  LOP3.LUT R32, R182, R6, RZ, 0x3c, !PT ;  /* 0x00000006b6207212 */ /* 0x000fc400078e3cff */
[-C--:B------:R-:W-:Y:S02]  /*2df0*/  LOP3.LUT R217, R183, R7.reuse, RZ, 0x3c, !PT ;  /* 0x00000007b7d97212 */ /* 0x080fe400078e3cff */
[----:B------:R-:W-:Y:S02]  /*2e00*/  LOP3.LUT R55, R152, R6, RZ, 0x3c, !PT ;  /* 0x0000000698377212 */ /* 0x000fe400078e3cff */
[----:B--2---:R-:W-:Y:S02]  /*2e10*/  LOP3.LUT R235, R153, R7, RZ, 0x3c, !PT ;  /* 0x0000000799eb7212 */ /* 0x004fe400078e3cff */
[----:B------:R-:W1:Y:S01]  /*2e20*/  LDS.64 R6, [R225+0x1110] ;  /* 0x00111000e1067984 */ /* 0x000e620000000a00 */
[----:B------:R-:W-:Y:S08]  /*2e30*/  POPC R215, R215 ;  /* 0x000000d700d77309 */ /* 0x000ff00000000000 */
[----:B------:R-:W2:Y:S08]  /*2e40*/  POPC R198, R198 ;  /* 0x000000c600c67309 */ /* 0x000eb00000000000 */
[----:B------:R-:W3:Y:S08]  /*2e50*/  POPC R213, R213 ;  /* 0x000000d500d57309 */ /* 0x000ef00000000000 */
[----:B------:R-:W-:Y:S08]  /*2e60*/  POPC R30, R30 ;  /* 0x0000001e001e7309 */ /* 0x000ff00000000000 */
[----:B------:R-:W4:Y:S08]  /*2e70*/  POPC R59, R59 ;  /* 0x0000003b003b7309 */ /* 0x000f300000000000 */
[----:B------:R-:W-:Y:S08]  /*2e80*/  POPC R26, R26 ;  /* 0x0000001a001a7309 */ /* 0x000ff00000000000 */
[----:B------:R-:W5:Y:S08]  /*2e90*/  POPC R195, R195 ;  /* 0x000000c300c37309 */ /* 0x000f700000000000 */
[----:B------:R-:W-:Y:S08]  /*2ea0*/  POPC R218, R218 ;  /* 0x000000da00da7309 */ /* 0x000ff00000000000 */
[----:B------:R-:W1:Y:S08]  /*2eb0*/  POPC R199, R199 ;  /* 0x000000c700c77309 */ /* 0x000e700000000000 */
[----:B------:R-:W-:Y:S08]  /*2ec0*/  POPC R211, R211 ;  /* 0x000000d300d37309 */ /* 0x000ff00000000000 */
[----:B------:R-:W-:Y:S08]  /*2ed0*/  POPC R232, R232 ;  /* 0x000000e800e87309 */ /* 0x000ff00000000000 */
[----:B------:R-:W-:Y:S08]  /*2ee0*/  POPC R209, R209 ;  /* 0x000000d100d17309 */ /* 0x000ff00000000000 */
[----:B------:R-:W1:Y:S08]  /*2ef0*/  POPC R216, R216 ;  /* 0x000000d800d87309 */ /* 0x000e700000000000 */
[----:B------:R-:W-:Y:S08]  /*2f00*/  POPC R207, R207 ;  /* 0x000000cf00cf7309 */ /* 0x000ff00000000000 */
[----:B------:R-:W1:Y:S01]  /*2f10*/  POPC R214, R214 ;  /* 0x000000d600d67309 */ /* 0x000e620000000000 */
[----:B--2---:R-:W-:-:S02]  /*2f20*/  IADD3 R234, PT, PT, R234, R215, R198 ;  /* 0x000000d7eaea7210 */ /* 0x004fc40007ffe0c6 */
[----:B---3--:R-:W-:Y:S02]  /*2f30*/  IADD3 R213, PT, PT, R200, R213, R190 ;  /* 0x000000d5c8d57210 */ /* 0x008fe40007ffe0be */
[----:B0-----:R-:W-:Y:S02]  /*2f40*/  LOP3.LUT R215, R164, R4, RZ, 0x3c, !PT ;  /* 0x00000004a4d77212 */ /* 0x001fe400078e3cff */
[----:B----4-:R-:W-:Y:S01]  /*2f50*/  IADD3 R236, PT, PT, R236, R30, R59 ;  /* 0x0000001eecec7210 */ /* 0x010fe20007ffe03b */
[----:B------:R0:W-:Y:S01]  /*2f60*/  POPC R48, R238 ;  /* 0x000000ee00307309 */ /* 0x0001e20000000000 */
[----:B-----5:R-:W-:Y:S02]  /*2f70*/  IADD3 R237, PT, PT, R237, R26, R195 ;  /* 0x0000001aeded7210 */ /* 0x020fe40007ffe0c3 */
[----:B-1----:R-:W-:Y:S02]  /*2f80*/  IADD3 R234, PT, PT, R234, R218, R199 ;  /* 0x000000daeaea7210 */ /* 0x002fe40007ffe0c7 */
[----:B------:R-:W-:-:S02]  /*2f90*/  IADD3 R236, PT, PT, R236, R209, R216 ;  /* 0x000000d1ecec7210 */ /* 0x000fc40007ffe0d8 */
[----:B------:R-:W-:Y:S01]  /*2fa0*/  IADD3 R237, PT, PT, R237, R207, R214 ;  /* 0x000000cfeded7210 */ /* 0x000fe20007ffe0d6 */
[----:B------:R1:W-:Y:S01]  /*2fb0*/  POPC R198, R235 ;  /* 0x000000eb00c67309 */ /* 0x0003e20000000000 */
[-C--:B0-----:R-:W-:Y:S02]  /*2fc0*/  LOP3.LUT R238, R149, R5.reuse, RZ, 0x3c, !PT ;  /* 0x0000000595ee7212 */ /* 0x081fe400078e3cff */
[----:B------:R-:W-:Y:S02]  /*2fd0*/  LOP3.LUT R190, R165, R5, RZ, 0x3c, !PT ;  /* 0x00000005a5be7212 */ /* 0x000fe400078e3cff */
[----:B------:R-:W-:-:S03]  /*2fe0*/  LOP3.LUT R195, R178, R4, RZ, 0x3c, !PT ;  /* 0x00000004b2c37212 */ /* 0x000fc600078e3cff */
[----:B------:R0:W-:Y:S01]  /*2ff0*/  POPC R59, R215 ;  /* 0x000000d7003b7309 */ /* 0x0001e20000000000 */
[----:B------:R-:W-:Y:S02]  /*3000*/  LOP3.LUT R30, R179, R5, RZ, 0x3c, !PT ;  /* 0x00000005b31e7212 */ /* 0x000fe400078e3cff */
[----:B-1----:R-:W-:Y:S02]  /*3010*/  IADD3 R235, PT, PT, R213, R211, R232 ;  /* 0x000000d3d5eb7210 */ /* 0x002fe40007ffe0e8 */
[-C--:B------:R-:W-:Y:S02]  /*3020*/  LOP3.LUT R200, R176, R4.reuse, RZ, 0x3c, !PT ;  /* 0x00000004b0c87212 */ /* 0x080fe400078e3cff */
[----:B------:R-:W-:Y:S01]  /*3030*/  LOP3.LUT R26, R148, R4, RZ, 0x3c, !PT ;  /* 0x00000004941a7212 */ /* 0x000fe200078e3cff */
[----:B------:R1:W-:Y:S01]  /*3040*/  POPC R199, R238 ;  /* 0x000000ee00c77309 */ /* 0x0003e20000000000 */
[----:B------:R-:W-:Y:S02]  /*3050*/  LOP3.LUT R216, R174, R6, RZ, 0x3c, !PT ;  /* 0x00000006aed87212 */ /* 0x000fe400078e3cff */
[----:B0-----:R-:W-:-:S02]  /*3060*/  LOP3.LUT R215, R177, R5, RZ, 0x3c, !PT ;  /* 0x00000005b1d77212 */ /* 0x001fc400078e3cff */
[-C--:B------:R-:W-:Y:S01]  /*3070*/  LOP3.LUT R211, R175, R7.reuse, RZ, 0x3c, !PT ;  /* 0x00000007afd37212 */ /* 0x080fe200078e3cff */
[----:B------:R-:W0:Y:S01]  /*3080*/  LDS.64 R4, [R225+0x1118] ;  /* 0x00111800e1047984 */ /* 0x000e220000000a00 */
[-C--:B------:R-:W-:Y:S02]  /*3090*/  LOP3.LUT R218, R168, R6.reuse, RZ, 0x3c, !PT ;  /* 0x00000006a8da7212 */ /* 0x080fe400078e3cff */
[-C--:B------:R-:W-:Y:S02]  /*30a0*/  LOP3.LUT R213, R169, R7.reuse, RZ, 0x3c, !PT ;  /* 0x00000007a9d57212 */ /* 0x080fe400078e3cff */
[-C--:B------:R-:W-:Y:S02]  /*30b0*/  LOP3.LUT R209, R172, R6.reuse, RZ, 0x3c, !PT ;  /* 0x00000006acd17212 */ /* 0x080fe400078e3cff */
[----:B------:R-:W-:Y:S02]  /*30c0*/  LOP3.LUT R214, R173, R7, RZ, 0x3c, !PT ;  /* 0x00000007add67212 */ /* 0x000fe400078e3cff */
[----:B------:R-:W-:-:S02]  /*30d0*/  LOP3.LUT R207, R68, R6, RZ, 0x3c, !PT ;  /* 0x0000000644cf7212 */ /* 0x000fc400078e3cff */
[----:B-1----:R-:W-:Y:S02]  /*30e0*/  LOP3.LUT R238, R69, R7, RZ, 0x3c, !PT ;  /* 0x0000000745ee7212 */ /* 0x002fe400078e3cff */
[----:B------:R-:W1:Y:S01]  /*30f0*/  LDS.64 R6, [R225+0x1120] ;  /* 0x00112000e1067984 */ /* 0x000e620000000a00 */
        /* <DEDUP_REMOVED lines=8> */
[----:B------:R-:W0:Y:S08]  /*3180*/  POPC R231, R231 ;  /* 0x000000e700e77309 */ /* 0x000e300000000000 */
[----:B------:R-:W-:Y:S08]  /*3190*/  POPC R226, R226 ;  /* 0x000000e200e27309 */ /* 0x000ff00000000000 */
[----:B------:R-:W1:Y:S08]  /*31a0*/  POPC R229, R229 ;  /* 0x000000e500e57309 */ /* 0x000e700000000000 */
[----:B------:R-:W-:Y:S08]  /*31b0*/  POPC R192, R192 ;  /* 0x000000c000c07309 */ /* 0x000ff00000000000 */
[----:B------:R-:W1:Y:S01]  /*31c0*/  POPC R227, R227 ;  /* 0x000000e300e37309 */ /* 0x000e620000000000 */
[----:B--2---:R-:W-:-:S02]  /*31d0*/  IADD3 R232, PT, PT, R234, R193, R210 ;  /* 0x000000c1eae87210 */ /* 0x004fc40007ffe0d2 */
[----:B---3--:R-:W-:Y:S02]  /*31e0*/  IADD3 R236, PT, PT, R236, R29, R208 ;  /* 0x0000001decec7210 */ /* 0x008fe40007ffe0d0 */
[----:B----4-:R-:W-:Y:S02]  /*31f0*/  IADD3 R237, PT, PT, R237, R206, R25 ;  /* 0x000000ceeded7210 */ /* 0x010fe40007ffe019 */
[----:B-----5:R-:W-:Y:S02]  /*3200*/  IADD3 R235, PT, PT, R235, R205, R212 ;  /* 0x000000cdebeb7210 */ /* 0x020fe40007ffe0d4 */
[----:B------:R2:W-:Y:S01]  /*3210*/  POPC R212, R238 ;  /* 0x000000ee00d47309 */ /* 0x0005e20000000000 */
[----:B0-----:R-:W-:Y:S02]  /*3220*/  IADD3 R232, PT, PT, R232, R228, R231 ;  /* 0x000000e4e8e87210 */ /* 0x001fe40007ffe0e7 */
[----:B-1----:R-:W-:Y:S02]  /*3230*/  IADD3 R226, PT, PT, R236, R226, R229 ;  /* 0x000000e2ece27210 */ /* 0x002fe40007ffe0e5 */
        /* <DEDUP_REMOVED lines=8> */
[----:B------:R-:W-:Y:S02]  /*32c0*/  LOP3.LUT R246, R127, R5, RZ, 0x3c, !PT ;  /* 0x000000057ff67212 */ /* 0x000fe400078e3cff */
[-C--:B------:R-:W-:Y:S01]  /*32d0*/  LOP3.LUT R245, R160, R6.reuse, RZ, 0x3c, !PT ;  /* 0x00000006a0f57212 */ /* 0x080fe200078e3cff */
[----:B------:R-:W0:Y:S01]  /*32e0*/  LDS.64 R4, [R225+0x1128] ;  /* 0x00112800e1047984 */ /* 0x000e220000000a00 */
[-C--:B------:R-:W-:Y:S02]  /*32f0*/  LOP3.LUT R192, R161, R7.reuse, RZ, 0x3c, !PT ;  /* 0x00000007a1c07212 */ /* 0x080fe400078e3cff */
[----:B------:R-:W-:Y:S02]  /*3300*/  LOP3.LUT R228, R158, R6, RZ, 0x3c, !PT ;  /* 0x000000069ee47212 */ /* 0x000fe400078e3cff */
[----:B------:R-:W-:-:S02]  /*3310*/  LOP3.LUT R239, R159, R7, RZ, 0x3c, !PT ;  /* 0x000000079fef7212 */ /* 0x000fc400078e3cff */
[-C--:B------:R-:W-:Y:S02]  /*3320*/  LOP3.LUT R236, R156, R6.reuse, RZ, 0x3c, !PT ;  /* 0x000000069cec7212 */ /* 0x080fe400078e3cff */
[-C--:B------:R-:W-:Y:S02]  /*3330*/  LOP3.LUT R231, R157, R7.reuse, RZ, 0x3c, !PT ;  /* 0x000000079de77212 */ /* 0x080fe400078e3cff */
[----:B--2---:R-:W-:Y:S02]  /*3340*/  LOP3.LUT R238, R122, R6, RZ, 0x3c, !PT ;  /* 0x000000067aee7212 */ /* 0x004fe400078e3cff */
[----:B------:R-:W-:Y:S02]  /*3350*/  LOP3.LUT R237, R123, R7, RZ, 0x3c, !PT ;  /* 0x000000077bed7212 */ /* 0x000fe400078e3cff */
[----:B------:R-:W1:Y:S01]  /*3360*/  LDS.64 R6, [R225+0x1130] ;  /* 0x00113000e1067984 */ /* 0x000e620000000a00 */
[----:B------:R-:W-:Y:S08]  /*3370*/  POPC R230, R230 ;  /* 0x000000e600e67309 */ /* 0x000ff00000000000 */
[----:B------:R-:W2:Y:S08]  /*3380*/  POPC R233, R233 ;  /* 0x000000e900e97309 */ /* 0x000eb00000000000 */
[----:B------:R-:W-:Y:S08]  /*3390*/  POPC R196, R196 ;  /* 0x000000c400c47309 */ /* 0x000ff00000000000 */
[----:B------:R-:W3:Y:S08]  /*33a0*/  POPC R201, R201 ;  /* 0x000000c900c97309 */ /* 0x000ef00000000000 */
[----:B------:R-:W4:Y:S08]  /*33b0*/  POPC R223, R223 ;  /* 0x000000df00df7309 */ /* 0x000f300000000000 */
[----:B------:R-:W-:Y:S08]  /*33c0*/  POPC R197, R197 ;  /* 0x000000c500c57309 */ /* 0x000ff00000000000 */
[----:B------:R-:W5:Y:S08]  /*33d0*/  POPC R194, R194 ;  /* 0x000000c200c27309 */ /* 0x000f700000000000 */
[----:B------:R-:W-:Y:S08]  /*33e0*/  POPC R46, R46 ;  /* 0x0000002e002e7309 */ /* 0x000ff00000000000 */
[----:B------:R-:W0:Y:S01]  /*33f0*/  POPC R47, R47 ;  /* 0x0000002f002f7309 */ /* 0x000e220000000000 */
[----:B--2---:R-:W-:-:S07]  /*3400*/  IADD3 R230, PT, PT, R235, R230, R233 ;  /* 0x000000e6ebe67210 */ /* 0x004fce0007ffe0e9 */
[----:B------:R-:W-:Y:S08]  /*3410*/  POPC R221, R221 ;  /* 0x000000dd00dd7309 */ /* 0x000ff00000000000 */
[----:B------:R-:W2:Y:S08]  /*3420*/  POPC R222, R222 ;  /* 0x000000de00de7309 */ /* 0x000eb00000000000 */
[----:B------:R-:W1:Y:S08]  /*3430*/  POPC R57, R57 ;  /* 0x0000003900397309 */ /* 0x000e700000000000 */
[----:B------:R-:W-:Y:S08]  /*3440*/  POPC R39, R39 ;  /* 0x0000002700277309 */ /* 0x000ff00000000000 */
[----:B------:R-:W1:Y:S01]  /*3450*/  POPC R44, R44 ;  /* 0x0000002c002c7309 */ /* 0x000e620000000000 */
[----:B---3--:R-:W-:-:S07]  /*3460*/  IADD3 R226, PT, PT, R226, R196, R201 ;  /* 0x000000c4e2e27210 */ /* 0x008fce0007ffe0c9 */
[----:B------:R-:W3:Y:S01]  /*3470*/  POPC R11, R11 ;  /* 0x0000000b000b7309 */ /* 0x000ee20000000000 */
[----:B----4-:R-:W-:Y:S02]  /*3480*/  IADD3 R223, PT, PT, R230, R223, R224 ;  /* 0x000000dfe6df7210 */ /* 0x010fe40007ffe0e0 */
[----:B-----5:R-:W-:Y:S02]  /*3490*/  IADD3 R197, PT, PT, R227, R197, R194 ;  /* 0x000000c5e3c57210 */ /* 0x020fe40007ffe0c2 */
[----:B0-----:R-:W-:Y:S02]  /*34a0*/  IADD3 R47, PT, PT, R226, R46, R47 ;  /* 0x0000002ee22f7210 */ /* 0x001fe40007ffe02f */
[----:B--2---:R-:W-:Y:S01]  /*34b0*/  IADD3 R221, PT, PT, R232, R221, R222 ;  /* 0x000000dde8dd7210 */ /* 0x004fe20007ffe0de */
[----:B------:R0:W-:Y:S01]  /*34c0*/  POPC R208, R234 ;  /* 0x000000ea00d07309 */ /* 0x0001e20000000000 */
[----:B-1----:R-:W-:Y:S02]  /*34d0*/  IADD3 R223, PT, PT, R223, R57, R48 ;  /* 0x00000039dfdf7210 */ /* 0x002fe40007ffe030 */
[----:B------:R-:W-:-:S02]  /*34e0*/  IADD3 R39, PT, PT, R197, R39, R44 ;  /* 0x00000027c5277210 */ /* 0x000fc40007ffe02c */
[-C--:B------:R-:W-:Y:S02]  /*34f0*/  LOP3.LUT R244, R132, R4.reuse, RZ, 0x3c, !PT ;  /* 0x0000000484f47212 */ /* 0x080fe400078e3cff */
[-C--:B------:R-:W-:Y:S02]  /*3500*/  LOP3.LUT R240, R133, R5.reuse, RZ, 0x3c, !PT ;  /* 0x0000000585f07212 */ /* 0x080fe400078e3cff */
[-C--:B------:R-:W-:Y:S02]  /*3510*/  LOP3.LUT R235, R145, R5.reuse, RZ, 0x3c, !PT ;  /* 0x0000000591eb7212 */ /* 0x080fe400078e3cff */
[-C--:B0-----:R-:W-:Y:S02]  /*3520*/  LOP3.LUT R234, R144, R4.reuse, RZ, 0x3c, !PT ;  /* 0x0000000490ea7212 */ /* 0x081fe400078e3cff */
[----:B------:R-:W-:Y:S02]  /*3530*/  LOP3.LUT R229, R150, R4, RZ, 0x3c, !PT ;  /* 0x0000000496e57212 */ /* 0x000fe400078e3cff */
[----:B------:R-:W-:-:S02]  /*3540*/  LOP3.LUT R230, R151, R5, RZ, 0x3c, !PT ;  /* 0x0000000597e67212 */ /* 0x000fc400078e3cff */
[----:B------:R-:W-:Y:S02]  /*3550*/  LOP3.LUT R196, R108, R4, RZ, 0x3c, !PT ;  /* 0x000000046cc47212 */ /* 0x000fe400078e3cff */
[----:B------:R-:W-:Y:S02]  /*3560*/  LOP3.LUT R201, R109, R5, RZ, 0x3c, !PT ;  /* 0x000000056dc97212 */ /* 0x000fe400078e3cff */
[-C--:B------:R-:W-:Y:S01]  /*3570*/  LOP3.LUT R197, R147, R7.reuse, RZ, 0x3c, !PT ;  /* 0x0000000793c57212 */ /* 0x080fe200078e3cff */
[----:B------:R-:W0:Y:S01]  /*3580*/  LDS.64 R4, [R225+0x1138] ;  /* 0x00113800e1047984 */ /* 0x000e220000000a00 */
[-C--:B------:R-:W-:Y:S02]  /*3590*/  LOP3.LUT R57, R143, R7.reuse, RZ, 0x3c, !PT ;  /* 0x000000078f397212 */ /* 0x080fe400078e3cff */
[-C--:B------:R-:W-:Y:S02]  /*35a0*/  LOP3.LUT R48, R141, R7.reuse, RZ, 0x3c, !PT ;  /* 0x000000078d307212 */ /* 0x080fe400078e3cff */
[----:B------:R-:W-:-:S02]  /*35b0*/  LOP3.LUT R222, R139, R7, RZ, 0x3c, !PT ;  /* 0x000000078bde7212 */ /* 0x000fc400078e3cff */
[----:B---3--:R-:W-:Y:S02]  /*35c0*/  IADD3 R7, PT, PT, R47, R10, R11 ;  /* 0x0000000a2f077210 */ /* 0x008fe40007ffe00b */
[----:B------:R-:W1:Y:S01]  /*35d0*/  LDS.64 R10, [R225+0x1140] ;  /* 0x00114000e10a7984 */ /* 0x000e620000000a00 */
[----:B------:R-:W-:Y:S08]  /*35e0*/  POPC R54, R54 ;  /* 0x0000003600367309 */ /* 0x000ff00000000000 */
[----:B------:R-:W2:Y:S08]  /*35f0*/  POPC R53, R53 ;  /* 0x0000003500357309 */ /* 0x000eb00000000000 */
[----:B------:R-:W-:Y:S08]  /*3600*/  POPC R33, R33 ;  /* 0x0000002100217309 */ /* 0x000ff00000000000 */
[----:B------:R-:W3:Y:S01]  /*3610*/  POPC R40, R40 ;  /* 0x0000002800287309 */ /* 0x000ee20000000000 */
[----:B--2---:R-:W-:-:S07]  /*3620*/  IADD3 R221, PT, PT, R221, R54, R53 ;  /* 0x00000036dddd7210 */ /* 0x004fce0007ffe035 */
[----:B------:R-:W-:Y:S08]  /*3630*/  POPC R189, R189 ;  /* 0x000000bd00bd7309 */ /* 0x000ff00000000000 */
[----:B------:R-:W2:Y:S08]  /*3640*/  POPC R34, R34 ;  /* 0x0000002200227309 */ /* 0x000eb00000000000 */
[----:B------:R-:W-:Y:S08]  /*3650*/  POPC R8, R8 ;  /* 0x0000000800087309 */ /* 0x000ff00000000000 */
[----:B------:R-:W4:Y:S08]  /*3660*/  POPC R9, R9 ;  /* 0x0000000900097309 */ /* 0x000f300000000000 */
[----:B------:R-:W5:Y:S01]  /*3670*/  POPC R35, R35 ;  /* 0x0000002300237309 */ /* 0x000f620000000000 */
[----:B------:R-:W-:-:S07]  /*3680*/  LOP3.LUT R194, R146, R6, RZ, 0x3c, !PT ;  /* 0x0000000692c27212 */ /* 0x000fce00078e3cff */
[----:B------:R-:W-:Y:S01]  /*3690*/  POPC R38, R38 ;  /* 0x0000002600267309 */ /* 0x000fe20000000000 */
[----:B------:R-:W-:-:S07]  /*36a0*/  LOP3.LUT R54, R142, R6, RZ, 0x3c, !PT ;  /* 0x000000068e367212 */ /* 0x000fce00078e3cff */
[----:B------:R-:W0:Y:S01]  /*36b0*/  POPC R31, R31 ;  /* 0x0000001f001f7309 */ /* 0x000e220000000000 */
[-C--:B------:R-:W-:Y:S02]  /*36c0*/  LOP3.LUT R53, R140, R6.reuse, RZ, 0x3c, !PT ;  /* 0x000000068c357212 */ /* 0x080fe400078e3cff */
[----:B------:R-:W-:-:S05]  /*36d0*/  LOP3.LUT R46, R138, R6, RZ, 0x3c, !PT ;  /* 0x000000068a2e7212 */ /* 0x000fca00078e3cff */
[----:B------:R-:W1:Y:S01]  /*36e0*/  POPC R51, R51 ;  /* 0x0000003300337309 */ /* 0x000e620000000000 */
[----:B---3--:R-:W-:-:S07]  /*36f0*/  IADD3 R6, PT, PT, R221, R33, R40 ;  /* 0x00000021dd067210 */ /* 0x008fce0007ffe028 */
[----:B------:R-:W-:Y:S08]  /*3700*/  POPC R28, R28 ;  /* 0x0000001c001c7309 */ /* 0x000ff00000000000 */
[----:B------:R-:W3:Y:S01]  /*3710*/  POPC R45, R45 ;  /* 0x0000002d002d7309 */ /* 0x000ee20000000000 */
[----:B--2---:R-:W-:-:S07]  /*3720*/  IADD3 R189, PT, PT, R6, R189, R34 ;  /* 0x000000bd06bd7210 */ /* 0x004fce0007ffe022 */
[----:B------:R-:W-:Y:S01]  /*3730*/  POPC R27, R27 ;  /* 0x0000001b001b7309 */ /* 0x000fe20000000000 */
[----:B----4-:R-:W-:-:S07]  /*3740*/  IADD3 R6, PT, PT, R7, R8, R9 ;  /* 0x0000000807067210 */ /* 0x010fce0007ffe009 */
[----:B------:R-:W2:Y:S08]  /*3750*/  POPC R202, R202 ;  /* 0x000000ca00ca7309 */ /* 0x000eb00000000000 */
[----:B------:R-:W4:Y:S01]  /*3760*/  POPC R188, R188 ;  /* 0x000000bc00bc7309 */ /* 0x000f220000000000 */
[----:B-----5:R-:W-:Y:S01]  /*3770*/  IADD3 R223, PT, PT, R223, R35, R42 ;  /* 0x00000023dfdf7210 */ /* 0x020fe20007ffe02a */
[----:B------:R-:W5:Y:S01]  /*3780*/  LDS.64 R8, [R225+0x1148] ;  /* 0x00114800e1087984 */ /* 0x000f620000000a00 */
[----:B0-----:R-:W-:-:S02]  /*3790*/  IADD3 R221, PT, PT, R39, R38, R31 ;  /* 0x0000002627dd7210 */ /* 0x001fc40007ffe01f */
[----:B-1----:R-:W-:Y:S02]  /*37a0*/  IADD3 R223, PT, PT, R223, R51, R36 ;  /* 0x00000033dfdf7210 */ /* 0x002fe40007ffe024 */
[-C--:B------:R-:W-:Y:S01]  /*37b0*/  LOP3.LUT R47, R137, R5.reuse, RZ, 0x3c, !PT ;  /* 0x00000005892f7212 */ /* 0x080fe200078e3cff */
[----:B------:R0:W-:Y:S01]  /*37c0*/  POPC R33, R222 ;  /* 0x000000de00217309 */ /* 0x0001e20000000000 */
[-C--:B------:R-:W-:Y:S02]  /*37d0*/  LOP3.LUT R31, R135, R5.reuse, RZ, 0x3c, !PT ;  /* 0x00000005871f7212 */ /* 0x080fe400078e3cff */
[-C--:B------:R-:W-:Y:S02]  /*37e0*/  LOP3.LUT R39, R131, R5.reuse, RZ, 0x3c, !PT ;  /* 0x0000000583277212 */ /* 0x080fe400078e3cff */
[----:B------:R-:W-:Y:S02]  /*37f0*/  LOP3.LUT R38, R63, R5, RZ, 0x3c, !PT ;  /* 0x000000053f267212 */ /* 0x000fe400078e3cff */
[----:B---3--:R-:W-:-:S02]  /*3800*/  IADD3 R51, PT, PT, R221, R28, R45 ;  /* 0x0000001cdd337210 */ /* 0x008fc40007ffe02d */
[-C--:B------:R-:W-:Y:S02]  /*3810*/  LOP3.LUT R5, R111, R11.reuse, RZ, 0x3c, !PT ;  /* 0x0000000b6f057212 */ /* 0x080fe400078e3cff */
[-C--:B------:R-:W-:Y:S02]  /*3820*/  LOP3.LUT R7, R119, R11.reuse, RZ, 0x3c, !PT ;  /* 0x0000000b77077212 */ /* 0x080fe400078e3cff */
[-C--:B------:R-:W-:Y:S02]  /*3830*/  LOP3.LUT R45, R125, R11.reuse, RZ, 0x3c, !PT ;  /* 0x0000000b7d2d7212 */ /* 0x080fe400078e3cff */
[----:B0-----:R-:W-:Y:S02]  /*3840*/  LOP3.LUT R222, R115, R11, RZ, 0x3c, !PT ;  /* 0x0000000b73de7212 */ /* 0x001fe400078e3cff */
[----:B--2---:R-:W-:Y:S02]  /*3850*/  IADD3 R221, PT, PT, R189, R27, R202 ;  /* 0x0000001bbddd7210 */ /* 0x004fe40007ffe0ca */
[----:B----4-:R-:W-:-:S02]  /*3860*/  IADD3 R11, PT, PT, R6, R37, R188 ;  /* 0x00000025060b7210 */ /* 0x010fc40007ffe0bc */
[----:B------:R-:W0:Y:S01]  /*3870*/  LDS.64 R188, [R225+0x1150] ;  /* 0x00115000e1bc7984 */ /* 0x000e220000000a00 */
[----:B------:R-:W1:Y:S08]  /*3880*/  POPC R43, R43 ;  /* 0x0000002b002b7309 */ /* 0x000e700000000000 */
[----:B------:R-:W-:Y:S08]  /*3890*/  POPC R50, R50 ;  /* 0x0000003200327309 */ /* 0x000ff00000000000 */
[----:B------:R-:W2:Y:S08]  /*38a0*/  POPC R191, R191 ;  /* 0x000000bf00bf7309 */ /* 0x000eb00000000000 */
[----:B------:R-:W-:Y:S08]  /*38b0*/  POPC R52, R52 ;  /* 0x0000003400347309 */ /* 0x000ff00000000000 */
[----:B------:R-:W3:Y:S08]  /*38c0*/  POPC R49, R49 ;  /* 0x0000003100317309 */ /* 0x000ef00000000000 */
[----:B------:R-:W-:Y:S08]  /*38d0*/  POPC R41, R41 ;  /* 0x0000002900297309 */ /* 0x000ff00000000000 */
[----:B------:R-:W4:Y:S08]  /*38e0*/  POPC R58, R58 ;  /* 0x0000003a003a7309 */ /* 0x000f300000000000 */
[----:B------:R-:W-:Y:S08]  /*38f0*/  POPC R204, R204 ;  /* 0x000000cc00cc7309 */ /* 0x000ff00000000000 */
[----:B------:R-:W0:Y:S08]  /*3900*/  POPC R219, R219 ;  /* 0x000000db00db7309 */ /* 0x000e300000000000 */
[----:B------:R-:W0:Y:S01]  /*3910*/  POPC R56, R56 ;  /* 0x0000003800387309 */ /* 0x000e220000000000 */
[----:B-1----:R-:W-:-:S07]  /*3920*/  IADD3 R220, PT, PT, R223, R43, R220 ;  /* 0x0000002bdfdc7210 */ /* 0x002fce0007ffe0dc */
[----:B------:R-:W1:Y:S08]  /*3930*/  POPC R190, R190 ;  /* 0x000000be00be7309 */ /* 0x000e700000000000 */
[----:B------:R-:W-:Y:S08]  /*3940*/  POPC R195, R195 ;  /* 0x000000c300c37309 */ /* 0x000ff00000000000 */
[----:B------:R-:W1:Y:S01]  /*3950*/  POPC R30, R30 ;  /* 0x0000001e001e7309 */ /* 0x000e620000000000 */
[----:B-----5:R-:W-:Y:S01]  /*3960*/  LOP3.LUT R43, R120, R8, RZ, 0x3c, !PT ;  /* 0x00000008782b7212 */ /* 0x020fe200078e3cff */
[----:B--2---:R-:W-:Y:S01]  /*3970*/  IMAD.IADD R191, R50, 0x1, R191 ;  /* 0x0000000132bf7824 */ /* 0x004fe200078e02bf */
[-C--:B------:R-:W-:Y:S01]  /*3980*/  LOP3.LUT R44, R136, R4.reuse, RZ, 0x3c, !PT ;  /* 0x00000004882c7212 */ /* 0x080fe200078e3cff */
[----:B---3--:R-:W-:Y:S01]  /*3990*/  IMAD.IADD R52, R52, 0x1, R49 ;  /* 0x0000000134347824 */ /* 0x008fe200078e0231 */
[----:B------:R-:W-:-:S02]  /*39a0*/  LOP3.LUT R40, R134, R4, RZ, 0x3c, !PT ;  /* 0x0000000486287212 */ /* 0x000fc400078e3cff */
[-C--:B------:R-:W-:Y:S02]  /*39b0*/  LOP3.LUT R42, R130, R4.reuse, RZ, 0x3c, !PT ;  /* 0x00000004822a7212 */ /* 0x080fe400078e3cff */
[----:B------:R-:W-:Y:S01]  /*39c0*/  LOP3.LUT R35, R62, R4, RZ, 0x3c, !PT ;  /* 0x000000043e237212 */ /* 0x000fe200078e3cff */
[----:B------:R-:W-:Y:S01]  /*39d0*/  POPC R27, R222 ;  /* 0x000000de001b7309 */ /* 0x000fe20000000000 */
[-C--:B------:R-:W-:Y:S02]  /*39e0*/  LOP3.LUT R34, R110, R10.reuse, RZ, 0x3c, !PT ;  /* 0x0000000a6e227212 */ /* 0x080fe400078e3cff */
[-C--:B------:R-:W-:Y:S02]  /*39f0*/  LOP3.LUT R4, R118, R10.reuse, RZ, 0x3c, !PT ;  /* 0x0000000a76047212 */ /* 0x080fe400078e3cff */
[-C--:B------:R-:W-:Y:S02]  /*3a00*/  LOP3.LUT R28, R124, R10.reuse, RZ, 0x3c, !PT ;  /* 0x0000000a7c1c7212 */ /* 0x080fe400078e3cff */
[----:B------:R-:W-:Y:S01]  /*3a10*/  LOP3.LUT R36, R114, R10, RZ, 0x3c, !PT ;  /* 0x0000000a72247212 */ /* 0x000fe200078e3cff */
[----:B------:R2:W-:Y:S01]  /*3a20*/  POPC R37, R43 ;  /* 0x0000002b00257309 */ /* 0x0005e20000000000 */
[----:B----4-:R-:W-:-:S02]  /*3a30*/  IADD3 R10, PT, PT, R51, R41, R58 ;  /* 0x00000029330a7210 */ /* 0x010fc40007ffe03a */
[-C--:B------:R-:W-:Y:S02]  /*3a40*/  LOP3.LUT R6, R121, R9.reuse, RZ, 0x3c, !PT ;  /* 0x0000000979067212 */ /* 0x080fe400078e3cff */
[-C--:B------:R-:W-:Y:S02]  /*3a50*/  LOP3.LUT R202, R116, R8.reuse, RZ, 0x3c, !PT ;  /* 0x0000000874ca7212 */ /* 0x080fe400078e3cff */
[-C--:B------:R-:W-:Y:S02]  /*3a60*/  LOP3.LUT R51, R117, R9.reuse, RZ, 0x3c, !PT ;  /* 0x0000000975337212 */ /* 0x080fe400078e3cff */
[-C--:B------:R-:W-:Y:S02]  /*3a70*/  LOP3.LUT R41, R112, R8.reuse, RZ, 0x3c, !PT ;  /* 0x0000000870297212 */ /* 0x080fe400078e3cff */
[----:B------:R-:W-:Y:S02]  /*3a80*/  LOP3.LUT R58, R113, R9, RZ, 0x3c, !PT ;  /* 0x00000009713a7212 */ /* 0x000fe400078e3cff */
[----:B--2---:R-:W-:-:S02]  /*3a90*/  LOP3.LUT R43, R104, R8, RZ, 0x3c, !PT ;  /* 0x00000008682b7212 */ /* 0x004fc400078e3cff */
[----:B------:R-:W-:Y:S02]  /*3aa0*/  LOP3.LUT R222, R105, R9, RZ, 0x3c, !PT ;  /* 0x0000000969de7212 */ /* 0x000fe400078e3cff */
[----:B0-----:R-:W-:Y:S02]  /*3ab0*/  IADD3 R9, PT, PT, R221, R204, R219 ;  /* 0x000000ccdd097210 */ /* 0x001fe40007ffe0db */
[----:B------:R-:W-:Y:S02]  /*3ac0*/  IADD3 R8, PT, PT, R220, R56, R203 ;  /* 0x00000038dc087210 */ /* 0x000fe40007ffe0cb */
[----:B-1----:R-:W-:Y:S02]  /*3ad0*/  IADD3 R219, PT, PT, R191, R59, R190 ;  /* 0x0000003bbfdb7210 */ /* 0x002fe40007ffe0be */
[----:B------:R-:W-:Y:S02]  /*3ae0*/  IADD3 R220, PT, PT, R52, R195, R30 ;  /* 0x000000c334dc7210 */ /* 0x000fe40007ffe01e */
[----:B------:R-:W-:-:S02]  /*3af0*/  LOP3.LUT R50, R94, R188, RZ, 0x3c, !PT ;  /* 0x000000bc5e327212 */ /* 0x000fc400078e3cff */
[-C--:B------:R-:W-:Y:S02]  /*3b00*/  LOP3.LUT R49, R106, R188.reuse, RZ, 0x3c, !PT ;  /* 0x000000bc6a317212 */ /* 0x080fe400078e3cff */
[-C--:B------:R-:W-:Y:S01]  /*3b10*/  LOP3.LUT R204, R61, R189.reuse, RZ, 0x3c, !PT ;  /* 0x000000bd3dcc7212 */ /* 0x080fe200078e3cff */
[----:B------:R-:W-:Y:S01]  /*3b20*/  POPC R32, R32 ;  /* 0x0000002000207309 */ /* 0x000fe20000000000 */
[-C--:B------:R-:W-:Y:S01]  /*3b30*/  LOP3.LUT R59, R95, R189.reuse, RZ, 0x3c, !PT ;  /* 0x000000bd5f3b7212 */ /* 0x080fe200078e3cff */
[----:B------:R-:W-:Y:S01]  /*3b40*/  LDS.64 R190, [R225+0x1158] ;  /* 0x00115800e1be7984 */ /* 0x000fe20000000a00 */
[-C--:B------:R-:W-:Y:S02]  /*3b50*/  LOP3.LUT R30, R107, R189.reuse, RZ, 0x3c, !PT ;  /* 0x000000bd6b1e7212 */ /* 0x080fe400078e3cff */
[----:B------:R-:W-:Y:S02]  /*3b60*/  LOP3.LUT R52, R102, R188, RZ, 0x3c, !PT ;  /* 0x000000bc66347212 */ /* 0x000fe400078e3cff */
[----:B------:R-:W-:-:S02]  /*3b70*/  LOP3.LUT R203, R103, R189, RZ, 0x3c, !PT ;  /* 0x000000bd67cb7212 */ /* 0x000fc400078e3cff */
[----:B------:R-:W-:Y:S02]  /*3b80*/  LOP3.LUT R195, R60, R188, RZ, 0x3c, !PT ;  /* 0x000000bc3cc37212 */ /* 0x000fe400078e3cff */
[----:B------:R-:W0:Y:S01]  /*3b90*/  LDS.64 R188, [R225+0x1160] ;  /* 0x00116000e1bc7984 */ /* 0x000e220000000a00 */
[----:B------:R-:W1:Y:S08]  /*3ba0*/  POPC R217, R217 ;  /* 0x000000d900d97309 */ /* 0x000e700000000000 */
[----:B------:R-:W2:Y:S08]  /*3bb0*/  POPC R55, R55 ;  /* 0x0000003700377309 */ /* 0x000eb00000000000 */
[----:B------:R-:W-:Y:S08]  /*3bc0*/  POPC R200, R200 ;  /* 0x000000c800c87309 */ /* 0x000ff00000000000 */
[----:B------:R-:W3:Y:S08]  /*3bd0*/  POPC R215, R215 ;  /* 0x000000d700d77309 */ /* 0x000ef00000000000 */
[----:B------:R-:W4:Y:S08]  /*3be0*/  POPC R26, R26 ;  /* 0x0000001a001a7309 */ /* 0x000f300000000000 */
[----:B------:R-:W-:Y:S08]  /*3bf0*/  POPC R216, R216 ;  /* 0x000000d800d87309 */ /* 0x000ff00000000000 */
[----:B------:R-:W5:Y:S01]  /*3c00*/  POPC R211, R211 ;  /* 0x000000d300d37309 */ /* 0x000f620000000000 */
[----:B-1----:R-:W-:-:S07]  /*3c10*/  IMAD.IADD R217, R32, 0x1, R217 ;  /* 0x0000000120d97824 */ /* 0x002fce00078e02d9 */
[----:B------:R-:W-:Y:S01]  /*3c20*/  POPC R218, R218 ;  /* 0x000000da00da7309 */ /* 0x000fe20000000000 */
[----:B--2---:R-:W-:-:S07]  /*3c30*/  IMAD.IADD R198, R55, 0x1, R198 ;  /* 0x0000000137c67824 */ /* 0x004fce00078e02c6 */
[----:B------:R-:W1:Y:S08]  /*3c40*/  POPC R213, R213 ;  /* 0x000000d500d57309 */ /* 0x000e700000000000 */
[----:B------:R-:W-:Y:S08]  /*3c50*/  POPC R209, R209 ;  /* 0x000000d100d17309 */ /* 0x000ff00000000000 */
[----:B------:R-:W2:Y:S08]  /*3c60*/  POPC R214, R214 ;  /* 0x000000d600d67309 */ /* 0x000eb00000000000 */
[----:B------:R-:W0:Y:S08]  /*3c70*/  POPC R207, R207 ;  /* 0x000000cf00cf7309 */ /* 0x000e300000000000 */
[----:B------:R-:W0:Y:S01]  /*3c80*/  POPC R193, R193 ;  /* 0x000000c100c17309 */ /* 0x000e220000000000 */
[----:B---3--:R-:W-:-:S02]  /*3c90*/  IADD3 R215, PT, PT, R217, R200, R215 ;  /* 0x000000c8d9d77210 */ /* 0x008fc40007ffe0d7 */
[----:B----4-:R-:W-:-:S05]  /*3ca0*/  IADD3 R217, PT, PT, R198, R26, R199 ;  /* 0x0000001ac6d97210 */ /* 0x010fca0007ffe0c7 */
[----:B------:R-:W-:Y:S01]  /*3cb0*/  POPC R245, R245 ;  /* 0x000000f500f57309 */ /* 0x000fe20000000000 */
[----:B-----5:R-:W-:-:S07]  /*3cc0*/  IADD3 R211, PT, PT, R219, R216, R211 ;  /* 0x000000d8dbd37210 */ /* 0x020fce0007ffe0d3 */
[----:B------:R-:W3:Y:S01]  /*3cd0*/  POPC R192, R192 ;  /* 0x000000c000c07309 */ /* 0x000ee20000000000 */
[----:B-1----:R-:W-:Y:S02]  /*3ce0*/  IADD3 R220, PT, PT, R220, R218, R213 ;  /* 0x000000dadcdc7210 */ /* 0x002fe40007ffe0d5 */
[----:B--2---:R-:W-:Y:S02]  /*3cf0*/  IADD3 R209, PT, PT, R215, R209, R214 ;  /* 0x000000d1d7d17210 */ /* 0x004fe40007ffe0d6 */
[----:B0-----:R-:W-:Y:S02]  /*3d00*/  IADD3 R207, PT, PT, R217, R207, R212 ;  /* 0x000000cfd9cf7210 */ /* 0x001fe40007ffe0d4 */
[-C--:B------:R-:W-:Y:S01]  /*3d10*/  LOP3.LUT R226, R74, R188.reuse, RZ, 0x3c, !PT ;  /* 0x000000bc4ae27212 */ /* 0x080fe200078e3cff */
[----:B------:R0:W-:Y:S01]  /*3d20*/  POPC R56, R222 ;  /* 0x000000de00387309 */ /* 0x0001e20000000000 */
[----:B------:R-:W-:Y:S02]  /*3d30*/  LOP3.LUT R221, R75, R189, RZ, 0x3c, !PT ;  /* 0x000000bd4bdd7212 */ /* 0x000fe400078e3cff */
[----:B------:R-:W-:-:S02]  /*3d40*/  LOP3.LUT R218, R90, R188, RZ, 0x3c, !PT ;  /* 0x000000bc5ada7212 */ /* 0x000fc400078e3cff */
[-C--:B------:R-:W-:Y:S02]  /*3d50*/  LOP3.LUT R213, R91, R189.reuse, RZ, 0x3c, !PT ;  /* 0x000000bd5bd57212 */ /* 0x080fe400078e3cff */
[-C--:B------:R-:W-:Y:S02]  /*3d60*/  LOP3.LUT R224, R86, R188.reuse, RZ, 0x3c, !PT ;  /* 0x000000bc56e07212 */ /* 0x080fe400078e3cff */
[-C--:B------:R-:W-:Y:S02]  /*3d70*/  LOP3.LUT R217, R87, R189.reuse, RZ, 0x3c, !PT ;  /* 0x000000bd57d97212 */ /* 0x080fe400078e3cff */
[----:B0-----:R-:W-:Y:S02]  /*3d80*/  LOP3.LUT R222, R78, R188, RZ, 0x3c, !PT ;  /* 0x000000bc4ede7212 */ /* 0x001fe400078e3cff */
[----:B------:R-:W-:Y:S02]  /*3d90*/  LOP3.LUT R215, R79, R189, RZ, 0x3c, !PT ;  /* 0x000000bd4fd77212 */ /* 0x000fe400078e3cff */
[----:B------:R-:W-:Y:S01]  /*3da0*/  IADD3 R193, PT, PT, R211, R208, R193 ;  /* 0x000000d0d3c17210 */ /* 0x000fe20007ffe0c1 */
[----:B------:R-:W0:Y:S03]  /*3db0*/  LDS.64 R188, [R225+0x1170] ;  /* 0x00117000e1bc7984 */ /* 0x000e260000000a00 */
[----:B---3--:R-:W-:-:S02]  /*3dc0*/  IADD3 R245, PT, PT, R193, R245, R192 ;  /* 0x000000f5c1f57210 */ /* 0x008fc40007ffe0c0 */
[----:B------:R-:W1:Y:S01]  /*3dd0*/  LDS.64 R192, [R225+0x1988] ;  /* 0x00198800e1c07984 */ /* 0x000e620000000a00 */
[----:B------:R-:W-:Y:S08]  /*3de0*/  POPC R29, R29 ;  /* 0x0000001d001d7309 */ /* 0x000ff00000000000 */
[----:B------:R-:W2:Y:S08]  /*3df0*/  POPC R206, R206 ;  /* 0x000000ce00ce7309 */ /* 0x000eb00000000000 */
[----:B------:R-:W-:Y:S08]  /*3e00*/  POPC R236, R236 ;  /* 0x000000ec00ec7309 */ /* 0x000ff00000000000 */
[----:B------:R-:W3:Y:S01]  /*3e10*/  POPC R231, R231 ;  /* 0x000000e700e77309 */ /* 0x000ee20000000000 */
[----:B--2---:R-:W-:-:S02]  /*3e20*/  IADD3 R233, PT, PT, R209, R29, R206 ;  /* 0x0000001dd1e97210 */ /* 0x004fc40007ffe0ce */
[----:B0-----:R-:W-:Y:S02]  /*3e30*/  LOP3.LUT R241, R181, R189, RZ, 0x3c, !PT ;  /* 0x000000bdb5f17212 */ /* 0x001fe400078e3cff */
[----:B---3--:R-:W-:-:S03]  /*3e40*/  IADD3 R236, PT, PT, R233, R236, R231 ;  /* 0x000000ece9ec7210 */ /* 0x008fc60007ffe0e7 */
[----:B------:R0:W-:Y:S01]  /*3e50*/  POPC R233, R241 ;  /* 0x000000f100e97309 */ /* 0x0001e20000000000 */
[----:B-1----:R-:W-:Y:S02]  /*3e60*/  LOP3.LUT R247, R65, R193, RZ, 0x3c, !PT ;  /* 0x000000c141f77212 */ /* 0x002fe400078e3cff */
[-C--:B0-----:R-:W-:Y:S02]  /*3e70*/  LOP3.LUT R241, R64, R192.reuse, RZ, 0x3c, !PT ;  /* 0x000000c040f17212 */ /* 0x081fe400078e3cff */
[----:B------:R-:W0:Y:S03]  /*3e80*/  LDS.64 R64, [R225+0x1980] ;  /* 0x00198000e1407984 */ /* 0x000e260000000a00 */
[----:B------:R-:W-:Y:S08]  /*3e90*/  POPC R244, R244 ;  /* 0x000000f400f47309 */ /* 0x000ff00000000000 */
[----:B------:R-:W1:Y:S01]  /*3ea0*/  POPC R240, R240 ;  /* 0x000000f000f07309 */ /* 0x000e620000000000 */
[----:B------:R-:W-:-:S02]  /*3eb0*/  LOP3.LUT R184, R184, R192, RZ, 0x3c, !PT ;  /* 0x000000c0b8b87212 */ /* 0x000fc400078e3cff */
[-C--:B------:R-:W-:Y:S02]  /*3ec0*/  LOP3.LUT R185, R185, R193.reuse, RZ, 0x3c, !PT ;  /* 0x000000c1b9b97212 */ /* 0x080fe400078e3cff */
[-C--:B------:R-:W-:Y:S02]  /*3ed0*/  LOP3.LUT R182, R182, R192.reuse, RZ, 0x3c, !PT ;  /* 0x000000c0b6b67212 */ /* 0x080fe400078e3cff */
[-C--:B------:R-:W-:Y:S02]  /*3ee0*/  LOP3.LUT R183, R183, R193.reuse, RZ, 0x3c, !PT ;  /* 0x000000c1b7b77212 */ /* 0x080fe400078e3cff */
[----:B------:R-:W-:Y:S02]  /*3ef0*/  LOP3.LUT R192, R152, R192, RZ, 0x3c, !PT ;  /* 0x000000c098c07212 */ /* 0x000fe400078e3cff */
[----:B------:R-:W-:Y:S02]  /*3f00*/  LOP3.LUT R193, R153, R193, RZ, 0x3c, !PT ;  /* 0x000000c199c17212 */ /* 0x000fe400078e3cff */
[----:B------:R-:W2:Y:S01]  /*3f10*/  LDS.64 R152, [R225+0x1990] ;  /* 0x00199000e1987984 */ /* 0x000ea20000000a00 */
[----:B-1----:R-:W-:-:S02]  /*3f20*/  IADD3 R240, PT, PT, R245, R244, R240 ;  /* 0x000000f4f5f07210 */ /* 0x002fc40007ffe0f0 */
[-C--:B0-----:R-:W-:Y:S02]  /*3f30*/  LOP3.LUT R245, R164, R64.reuse, RZ, 0x3c, !PT ;  /* 0x00000040a4f57212 */ /* 0x081fe400078e3cff */
[-C--:B------:R-:W-:Y:S02]  /*3f40*/  LOP3.LUT R164, R165, R65.reuse, RZ, 0x3c, !PT ;  /* 0x00000041a5a47212 */ /* 0x080fe400078e3cff */
[-C--:B------:R-:W-:Y:S02]  /*3f50*/  LOP3.LUT R165, R178, R64.reuse, RZ, 0x3c, !PT ;  /* 0x00000040b2a57212 */ /* 0x080fe400078e3cff */
[-C--:B------:R-:W-:Y:S02]  /*3f60*/  LOP3.LUT R178, R179, R65.reuse, RZ, 0x3c, !PT ;  /* 0x00000041b3b27212 */ /* 0x080fe400078e3cff */
[----:B------:R-:W-:Y:S02]  /*3f70*/  LOP3.LUT R179, R177, R65, RZ, 0x3c, !PT ;  /* 0x00000041b1b37212 */ /* 0x000fe400078e3cff */
[----:B------:R-:W-:-:S02]  /*3f80*/  LOP3.LUT R176, R176, R64, RZ, 0x3c, !PT ;  /* 0x00000040b0b07212 */ /* 0x000fc400078e3cff */
[----:B------:R-:W-:Y:S02]  /*3f90*/  LOP3.LUT R148, R148, R64, RZ, 0x3c, !PT ;  /* 0x0000004094947212 */ /* 0x000fe400078e3cff */
[----:B------:R-:W-:Y:S02]  /*3fa0*/  LOP3.LUT R177, R149, R65, RZ, 0x3c, !PT ;  /* 0x0000004195b17212 */ /* 0x000fe400078e3cff */
[----:B------:R-:W0:Y:S01]  /*3fb0*/  LDS.64 R64, [R225+0x1998] ;  /* 0x00199800e1407984 */ /* 0x000e220000000a00 */
[----:B------:R1:W-:Y:S01]  /*3fc0*/  POPC R149, R179 ;  /* 0x000000b300957309 */ /* 0x0003e20000000000 */
[-C--:B--2---:R-:W-:Y:S02]  /*3fd0*/  LOP3.LUT R174, R174, R152.reuse, RZ, 0x3c, !PT ;  /* 0x00000098aeae7212 */ /* 0x084fe400078e3cff */
[-C--:B------:R-:W-:Y:S02]  /*3fe0*/  LOP3.LUT R168, R168, R152.reuse, RZ, 0x3c, !PT ;  /* 0x00000098a8a87212 */ /* 0x080fe400078e3cff */
[----:B------:R-:W-:-:S02]  /*3ff0*/  LOP3.LUT R172, R172, R152, RZ, 0x3c, !PT ;  /* 0x00000098acac7212 */ /* 0x000fc400078e3cff */
[-C--:B-1----:R-:W-:Y:S02]  /*4000*/  LOP3.LUT R179, R173, R153.reuse, RZ, 0x3c, !PT ;  /* 0x00000099adb37212 */ /* 0x082fe400078e3cff */
[----:B------:R-:W-:Y:S02]  /*4010*/  LOP3.LUT R68, R68, R152, RZ, 0x3c, !PT ;  /* 0x0000009844447212 */ /* 0x000fe400078e3cff */
[-C--:B------:R-:W-:Y:S02]  /*4020*/  LOP3.LUT R175, R175, R153.reuse, RZ, 0x3c, !PT ;  /* 0x00000099afaf7212 */ /* 0x080fe400078e3cff */
[-C--:B------:R-:W-:Y:S02]  /*4030*/  LOP3.LUT R169, R169, R153.reuse, RZ, 0x3c, !PT ;  /* 0x00000099a9a97212 */ /* 0x080fe400078e3cff */
[----:B------:R-:W-:Y:S02]  /*4040*/  LOP3.LUT R153, R69, R153, RZ, 0x3c, !PT ;  /* 0x0000009945997212 */ /* 0x000fe400078e3cff */
[----:B------:R1:W-:Y:S01]  /*4050*/  POPC R69, R179 ;  /* 0x000000b300457309 */ /* 0x0003e20000000000 */
[----:B0-----:R-:W-:-:S02]  /*4060*/  LOP3.LUT R173, R66, R64, RZ, 0x3c, !PT ;  /* 0x0000004042ad7212 */ /* 0x001fc400078e3cff */
[-C--:B------:R-:W-:Y:S02]  /*4070*/  LOP3.LUT R152, R67, R65.reuse, RZ, 0x3c, !PT ;  /* 0x0000004143987212 */ /* 0x080fe400078e3cff */
[----:B------:R-:W0:Y:S01]  /*4080*/  LDS.64 R66, [R225+0x19a0] ;  /* 0x0019a000e1427984 */ /* 0x000e220000000a00 */
[-C--:B-1----:R-:W-:Y:S02]  /*4090*/  LOP3.LUT R179, R163, R65.reuse, RZ, 0x3c, !PT ;  /* 0x00000041a3b37212 */ /* 0x082fe400078e3cff */
[-C--:B------:R-:W-:Y:S02]  /*40a0*/  LOP3.LUT R166, R166, R64.reuse, RZ, 0x3c, !PT ;  /* 0x00000040a6a67212 */ /* 0x080fe400078e3cff */
[----:B------:R-:W-:Y:S02]  /*40b0*/  LOP3.LUT R167, R167, R65, RZ, 0x3c, !PT ;  /* 0x00000041a7a77212 */ /* 0x000fe400078e3cff */
[-C--:B------:R-:W-:Y:S02]  /*40c0*/  LOP3.LUT R162, R162, R64.reuse, RZ, 0x3c, !PT ;  /* 0x00000040a2a27212 */ /* 0x080fe400078e3cff */
[----:B------:R-:W-:-:S02]  /*40d0*/  LOP3.LUT R126, R126, R64, RZ, 0x3c, !PT ;  /* 0x000000407e7e7212 */ /* 0x000fc400078e3cff */
[----:B------:R-:W-:Y:S02]  /*40e0*/  LOP3.LUT R163, R127, R65, RZ, 0x3c, !PT ;  /* 0x000000417fa37212 */ /* 0x000fe400078e3cff */
[----:B------:R-:W1:Y:S01]  /*40f0*/  LDS.64 R64, [R225+0x19a8] ;  /* 0x0019a800e1407984 */ /* 0x000e620000000a00 */
[----:B------:R-:W-:Y:S08]  /*4100*/  POPC R194, R194 ;  /* 0x000000c200c27309 */ /* 0x000ff00000000000 */
[----:B------:R-:W2:Y:S08]  /*4110*/  POPC R197, R197 ;  /* 0x000000c500c57309 */ /* 0x000eb00000000000 */
[----:B------:R3:W-:Y:S01]  /*4120*/  POPC R127, R179 ;  /* 0x000000b3007f7309 */ /* 0x0007e20000000000 */
[----:B--2---:R-:W-:-:S02]  /*4130*/  IADD3 R197, PT, PT, R240, R194, R197 ;  /* 0x000000c2f0c57210 */ /* 0x004fc40007ffe0c5 */
[-C--:B0-----:R-:W-:Y:S02]  /*4140*/  LOP3.LUT R160, R160, R66.reuse, RZ, 0x3c, !PT ;  /* 0x00000042a0a07212 */ /* 0x081fe400078e3cff */
[-C--:B---3--:R-:W-:Y:S02]  /*4150*/  LOP3.LUT R179, R157, R67.reuse, RZ, 0x3c, !PT ;  /* 0x000000439db37212 */ /* 0x088fe400078e3cff */
[-C--:B------:R-:W-:Y:S02]  /*4160*/  LOP3.LUT R161, R161, R67.reuse, RZ, 0x3c, !PT ;  /* 0x00000043a1a17212 */ /* 0x080fe400078e3cff */
[-C--:B------:R-:W-:Y:S02]  /*4170*/  LOP3.LUT R158, R158, R66.reuse, RZ, 0x3c, !PT ;  /* 0x000000429e9e7212 */ /* 0x080fe400078e3cff */
[----:B------:R-:W-:Y:S02]  /*4180*/  LOP3.LUT R159, R159, R67, RZ, 0x3c, !PT ;  /* 0x000000439f9f7212 */ /* 0x000fe400078e3cff */
[----:B------:R-:W-:-:S02]  /*4190*/  LOP3.LUT R156, R156, R66, RZ, 0x3c, !PT ;  /* 0x000000429c9c7212 */ /* 0x000fc400078e3cff */
[----:B------:R-:W-:Y:S02]  /*41a0*/  LOP3.LUT R122, R122, R66, RZ, 0x3c, !PT ;  /* 0x000000427a7a7212 */ /* 0x000fe400078e3cff */
[----:B------:R-:W-:Y:S02]  /*41b0*/  LOP3.LUT R157, R123, R67, RZ, 0x3c, !PT ;  /* 0x000000437b9d7212 */ /* 0x000fe400078e3cff */
[----:B------:R-:W0:Y:S01]  /*41c0*/  LDS.64 R66, [R225+0x19b0] ;  /* 0x0019b000e1427984 */ /* 0x000e220000000a00 */
[-C--:B-1----:R-:W-:Y:S02]  /*41d0*/  LOP3.LUT R194, R132, R64.reuse, RZ, 0x3c, !PT ;  /* 0x0000004084c27212 */ /* 0x082fe400078e3cff */
[-C--:B------:R-:W-:Y:S02]  /*41e0*/  LOP3.LUT R132, R144, R64.reuse, RZ, 0x3c, !PT ;  /* 0x0000004090847212 */ /* 0x080fe400078e3cff */
[----:B------:R-:W-:Y:S02]  /*41f0*/  LOP3.LUT R144, R150, R64, RZ, 0x3c, !PT ;  /* 0x0000004096907212 */ /* 0x000fe400078e3cff */
[----:B------:R-:W-:-:S02]  /*4200*/  LOP3.LUT R133, R133, R65, RZ, 0x3c, !PT ;  /* 0x0000004185857212 */ /* 0x000fc400078e3cff */
[-C--:B------:R-:W-:Y:S02]  /*4210*/  LOP3.LUT R145, R145, R65.reuse, RZ, 0x3c, !PT ;  /* 0x0000004191917212 */ /* 0x080fe400078e3cff */
[-C--:B------:R-:W-:Y:S02]  /*4220*/  LOP3.LUT R151, R151, R65.reuse, RZ, 0x3c, !PT ;  /* 0x0000004197977212 */ /* 0x080fe400078e3cff */
[----:B------:R-:W-:Y:S02]  /*4230*/  LOP3.LUT R108, R108, R64, RZ, 0x3c, !PT ;  /* 0x000000406c6c7212 */ /* 0x000fe400078e3cff */
[----:B------:R-:W-:Y:S02]  /*4240*/  LOP3.LUT R150, R109, R65, RZ, 0x3c, !PT ;  /* 0x000000416d967212 */ /* 0x000fe400078e3cff */
        /* <DEDUP_REMOVED lines=9> */
[----:B------:R-:W4:Y:S01]  /*42e0*/  POPC R246, R246 ;  /* 0x000000f600f67309 */ /* 0x000f220000000000 */
[----:B---3--:R-:W-:-:S07]  /*42f0*/  IADD3 R239, PT, PT, R232, R228, R239 ;  /* 0x000000e4e8ef7210 */ /* 0x008fce0007ffe0ef */
[----:B------:R-:W-:Y:S08]  /*4300*/  POPC R54, R54 ;  /* 0x0000003600367309 */ /* 0x000ff00000000000 */
[----:B------:R-:W3:Y:S08]  /*4310*/  POPC R57, R57 ;  /* 0x0000003900397309 */ /* 0x000ef00000000000 */
[----:B------:R-:W-:Y:S08]  /*4320*/  POPC R229, R229 ;  /* 0x000000e500e57309 */ /* 0x000ff00000000000 */
[----:B------:R-:W5:Y:S01]  /*4330*/  POPC R230, R230 ;  /* 0x000000e600e67309 */ /* 0x000f620000000000 */
[----:B------:R-:W-:-:S07]  /*4340*/  LOP3.LUT R55, R98, R190, RZ, 0x3c, !PT ;  /* 0x000000be62377212 */ /* 0x000fce00078e3cff */
[----:B------:R-:W-:Y:S01]  /*4350*/  POPC R238, R238 ;  /* 0x000000ee00ee7309 */ /* 0x000fe20000000000 */
[----:B------:R-:W-:-:S07]  /*4360*/  LOP3.LUT R200, R99, R191, RZ, 0x3c, !PT ;  /* 0x000000bf63c87212 */ /* 0x000fce00078e3cff */
[----:B------:R-:W1:Y:S01]  /*4370*/  POPC R237, R237 ;  /* 0x000000ed00ed7309 */ /* 0x000e620000000000 */
[----:B------:R-:W-:Y:S02]  /*4380*/  LOP3.LUT R198, R92, R190, RZ, 0x3c, !PT ;  /* 0x000000be5cc67212 */ /* 0x000fe400078e3cff */
[----:B------:R-:W-:-:S05]  /*4390*/  LOP3.LUT R227, R93, R191, RZ, 0x3c, !PT ;  /* 0x000000bf5de37212 */ /* 0x000fca00078e3cff */
[----:B------:R-:W-:Y:S01]  /*43a0*/  POPC R53, R53 ;  /* 0x0000003500357309 */ /* 0x000fe20000000000 */
[----:B------:R-:W-:Y:S02]  /*43b0*/  LOP3.LUT R199, R96, R190, RZ, 0x3c, !PT ;  /* 0x000000be60c77212 */ /* 0x000fe400078e3cff */
[----:B------:R-:W-:-:S05]  /*43c0*/  LOP3.LUT R26, R97, R191, RZ, 0x3c, !PT ;  /* 0x000000bf611a7212 */ /* 0x000fca00078e3cff */
[----:B------:R-:W1:Y:S01]  /*43d0*/  POPC R48, R48 ;  /* 0x0000003000307309 */ /* 0x000e620000000000 */
[----:B------:R-:W-:Y:S02]  /*43e0*/  LOP3.LUT R223, R89, R191, RZ, 0x3c, !PT ;  /* 0x000000bf59df7212 */ /* 0x000fe400078e3cff */
[----:B--2---:R-:W-:-:S05]  /*43f0*/  IADD3 R234, PT, PT, R239, R234, R235 ;  /* 0x000000eaefea7210 */ /* 0x004fca0007ffe0eb */
[----:B------:R-:W-:Y:S01]  /*4400*/  POPC R196, R196 ;  /* 0x000000c400c47309 */ /* 0x000fe20000000000 */
[----:B----4-:R-:W-:-:S07]  /*4410*/  IADD3 R246, PT, PT, R207, R25, R246 ;  /* 0x00000019cff67210 */ /* 0x010fce0007ffe0f6 */
[----:B------:R-:W2:Y:S01]  /*4420*/  POPC R201, R201 ;  /* 0x000000c900c97309 */ /* 0x000ea20000000000 */
[----:B---3--:R-:W-:-:S07]  /*4430*/  IADD3 R234, PT, PT, R234, R54, R57 ;  /* 0x00000036eaea7210 */ /* 0x008fce0007ffe039 */
[----:B------:R3:W-:Y:S01]  /*4440*/  POPC R32, R204 ;  /* 0x000000cc00207309 */ /* 0x0007e20000000000 */
[----:B0-----:R-:W-:-:S07]  /*4450*/  LOP3.LUT R54, R146, R66, RZ, 0x3c, !PT ;  /* 0x0000004292367212 */ /* 0x001fce00078e3cff */
[----:B------:R-:W0:Y:S01]  /*4460*/  POPC R46, R46 ;  /* 0x0000002e002e7309 */ /* 0x000e220000000000 */
[----:B---3--:R-:W-:Y:S02]  /*4470*/  LOP3.LUT R204, R88, R190, RZ, 0x3c, !PT ;  /* 0x000000be58cc7212 */ /* 0x008fe400078e3cff */
[----:B------:R-:W3:Y:S05]  /*4480*/  LDS.64 R190, [R225+0x1168] ;  /* 0x00116800e1be7984 */ /* 0x000eea0000000a00 */
[----:B------:R-:W-:Y:S01]  /*4490*/  POPC R44, R44 ;  /* 0x0000002c002c7309 */ /* 0x000fe20000000000 */
[----:B-----5:R-:W-:-:S07]  /*44a0*/  IADD3 R229, PT, PT, R236, R229, R230 ;  /* 0x000000e5ece57210 */ /* 0x020fce0007ffe0e6 */
[----:B------:R-:W4:Y:S01]  /*44b0*/  POPC R47, R47 ;  /* 0x0000002f002f7309 */ /* 0x000f220000000000 */
[-C--:B------:R-:W-:Y:S02]  /*44c0*/  LOP3.LUT R146, R141, R67.reuse, RZ, 0x3c, !PT ;  /* 0x000000438d927212 */ /* 0x080fe400078e3cff */
[----:B-1----:R-:W-:Y:S02]  /*44d0*/  IADD3 R237, PT, PT, R246, R238, R237 ;  /* 0x000000eef6ed7210 */ /* 0x002fe40007ffe0ed */
[-C--:B------:R-:W-:Y:S02]  /*44e0*/  LOP3.LUT R141, R138, R66.reuse, RZ, 0x3c, !PT ;  /* 0x000000428a8d7212 */ /* 0x080fe400078e3cff */
[-C--:B------:R-:W-:Y:S02]  /*44f0*/  LOP3.LUT R147, R147, R67.reuse, RZ, 0x3c, !PT ;  /* 0x0000004393937212 */ /* 0x080fe400078e3cff */
[----:B------:R-:W-:Y:S02]  /*4500*/  LOP3.LUT R142, R142, R66, RZ, 0x3c, !PT ;  /* 0x000000428e8e7212 */ /* 0x000fe400078e3cff */
[----:B------:R-:W-:-:S02]  /*4510*/  LOP3.LUT R143, R143, R67, RZ, 0x3c, !PT ;  /* 0x000000438f8f7212 */ /* 0x000fc400078e3cff */
[----:B------:R-:W-:Y:S02]  /*4520*/  LOP3.LUT R140, R140, R66, RZ, 0x3c, !PT ;  /* 0x000000428c8c7212 */ /* 0x000fe400078e3cff */
[----:B------:R-:W-:Y:S02]  /*4530*/  LOP3.LUT R138, R139, R67, RZ, 0x3c, !PT ;  /* 0x000000438b8a7212 */ /* 0x000fe400078e3cff */
[----:B------:R-:W1:Y:S01]  /*4540*/  LDS.64 R66, [R225+0x19c0] ;  /* 0x0019c000e1427984 */ /* 0x000e620000000a00 */
[----:B------:R-:W-:Y:S02]  /*4550*/  IADD3 R229, PT, PT, R229, R53, R48 ;  /* 0x00000035e5e57210 */ /* 0x000fe40007ffe030 */
[----:B--2---:R-:W-:Y:S02]  /*4560*/  IADD3 R196, PT, PT, R237, R196, R201 ;  /* 0x000000c4edc47210 */ /* 0x004fe40007ffe0c9 */
        /* <DEDUP_REMOVED lines=8> */
[----:B------:R-:W2:Y:S01]  /*45f0*/  LDS.64 R62, [R225+0x19c8] ;  /* 0x0019c800e13e7984 */ /* 0x000ea20000000a00 */
[----:B0-----:R-:W-:Y:S02]  /*4600*/  IADD3 R196, PT, PT, R196, R46, R33 ;  /* 0x0000002ec4c47210 */ /* 0x001fe40007ffe021 */
[----:B----4-:R-:W-:Y:S02]  /*4610*/  IADD3 R197, PT, PT, R197, R44, R47 ;  /* 0x0000002cc5c57210 */ /* 0x010fe40007ffe02f */
[----:B------:R-:W0:Y:S01]  /*4620*/  LDS.64 R46, [R225+0x19d0] ;  /* 0x0019d000e12e7984 */ /* 0x000e220000000a00 */
[----:B------:R-:W-:Y:S01]  /*4630*/  POPC R40, R40 ;  /* 0x0000002800287309 */ /* 0x000fe20000000000 */
[----:B---3--:R-:W-:-:S07]  /*4640*/  LOP3.LUT R220, R82, R190, RZ, 0x3c, !PT ;  /* 0x000000be52dc7212 */ /* 0x008fce00078e3cff */
[----:B------:R-:W3:Y:S01]  /*4650*/  POPC R31, R31 ;  /* 0x0000001f001f7309 */ /* 0x000ee20000000000 */
[-C--:B------:R-:W-:Y:S02]  /*4660*/  LOP3.LUT R29, R83, R191.reuse, RZ, 0x3c, !PT ;  /* 0x000000bf531d7212 */ /* 0x080fe400078e3cff */
[----:B------:R-:W-:Y:S02]  /*4670*/  LOP3.LUT R219, R80, R190, RZ, 0x3c, !PT ;  /* 0x000000be50db7212 */ /* 0x000fe400078e3cff */
[----:B------:R-:W-:-:S03]  /*4680*/  LOP3.LUT R210, R81, R191, RZ, 0x3c, !PT ;  /* 0x000000bf51d27212 */ /* 0x000fc600078e3cff */
[----:B------:R-:W-:Y:S01]  /*4690*/  POPC R34, R34 ;  /* 0x0000002200227309 */ /* 0x000fe20000000000 */
[-C--:B------:R-:W-:Y:S02]  /*46a0*/  LOP3.LUT R216, R76, R190.reuse, RZ, 0x3c, !PT ;  /* 0x000000be4cd87212 */ /* 0x080fe400078e3cff */
[----:B------:R-:W-:Y:S02]  /*46b0*/  LOP3.LUT R209, R77, R191, RZ, 0x3c, !PT ;  /* 0x000000bf4dd17212 */ /* 0x000fe400078e3cff */
[----:B------:R-:W-:-:S03]  /*46c0*/  LOP3.LUT R214, R70, R190, RZ, 0x3c, !PT ;  /* 0x000000be46d67212 */ /* 0x000fc600078e3cff */
[----:B------:R-:W4:Y:S01]  /*46d0*/  POPC R5, R5 ;  /* 0x0000000500057309 */ /* 0x000f220000000000 */
[----:B------:R-:W-:Y:S02]  /*46e0*/  LOP3.LUT R205, R71, R191, RZ, 0x3c, !PT ;  /* 0x000000bf47cd7212 */ /* 0x000fe400078e3cff */
[----:B------:R-:W5:Y:S05]  /*46f0*/  LDS.64 R190, [R225+0x1178] ;  /* 0x00117800e1be7984 */ /* 0x000f6a0000000a00 */
[----:B------:R-:W-:Y:S08]  /*4700*/  POPC R4, R4 ;  /* 0x0000000400047309 */ /* 0x000ff00000000000 */
[----:B------:R-:W0:Y:S01]  /*4710*/  POPC R7, R7 ;  /* 0x0000000700077309 */ /* 0x000e220000000000 */
[----:B-1----:R-:W-:-:S07]  /*4720*/  LOP3.LUT R137, R110, R66, RZ, 0x3c, !PT ;  /* 0x000000426e897212 */ /* 0x002fce00078e3cff */
[----:B------:R-:W-:Y:S01]  /*4730*/  POPC R35, R35 ;  /* 0x0000002300237309 */ /* 0x000fe20000000000 */
[----:B------:R-:W-:-:S07]  /*4740*/  LOP3.LUT R136, R111, R67, RZ, 0x3c, !PT ;  /* 0x000000436f887212 */ /* 0x000fce00078e3cff */
[----:B------:R-:W1:Y:S01]  /*4750*/  POPC R38, R38 ;  /* 0x0000002600267309 */ /* 0x000e620000000000 */
[----:B---3--:R-:W-:-:S07]  /*4760*/  IADD3 R234, PT, PT, R234, R40, R31 ;  /* 0x00000028eaea7210 */ /* 0x008fce0007ffe01f */
[----:B------:R-:W3:Y:S08]  /*4770*/  POPC R6, R6 ;  /* 0x0000000600067309 */ /* 0x000ef00000000000 */
[----:B------:R-:W-:Y:S08]  /*4780*/  POPC R202, R202 ;  /* 0x000000ca00ca7309 */ /* 0x000ff00000000000 */
[----:B------:R-:W5:Y:S01]  /*4790*/  POPC R51, R51 ;  /* 0x0000003300337309 */ /* 0x000f620000000000 */
[----:B------:R-:W-:-:S02]  /*47a0*/  LOP3.LUT R110, R118, R66, RZ, 0x3c, !PT ;  /* 0x00000042766e7212 */ /* 0x000fc400078e3cff */
[----:B------:R-:W-:-:S05]  /*47b0*/  LOP3.LUT R111, R119, R67, RZ, 0x3c, !PT ;  /* 0x00000043776f7212 */ /* 0x000fca00078e3cff */
[----:B------:R-:W-:Y:S01]  /*47c0*/  POPC R42, R42 ;  /* 0x0000002a002a7309 */ /* 0x000fe20000000000 */
[----:B------:R-:W-:Y:S02]  /*47d0*/  LOP3.LUT R118, R124, R66, RZ, 0x3c, !PT ;  /* 0x000000427c767212 */ /* 0x000fe400078e3cff */
[----:B------:R-:W-:-:S05]  /*47e0*/  LOP3.LUT R119, R125, R67, RZ, 0x3c, !PT ;  /* 0x000000437d777212 */ /* 0x000fca00078e3cff */
[----:B------:R-:W5:Y:S01]  /*47f0*/  POPC R39, R39 ;  /* 0x0000002700277309 */ /* 0x000f620000000000 */
[----:B------:R-:W-:Y:S02]  /*4800*/  LOP3.LUT R66, R114, R66, RZ, 0x3c, !PT ;  /* 0x0000004272427212 */ /* 0x000fe400078e3cff */
[----:B------:R-:W-:-:S05]  /*4810*/  LOP3.LUT R67, R115, R67, RZ, 0x3c, !PT ;  /* 0x0000004373437212 */ /* 0x000fca00078e3cff */
[----:B------:R-:W-:Y:S01]  /*4820*/  POPC R50, R50 ;  /* 0x0000003200327309 */ /* 0x000fe20000000000 */
[----:B--2---:R-:W-:-:S07]  /*4830*/  LOP3.LUT R44, R120, R62, RZ, 0x3c, !PT ;  /* 0x0000003e782c7212 */ /* 0x004fce00078e3cff */
[----:B------:R-:W2:Y:S01]  /*4840*/  POPC R59, R59 ;  /* 0x0000003b003b7309 */ /* 0x000ea20000000000 */
[----:B------:R-:W-:-:S07]  /*4850*/  LOP3.LUT R115, R121, R63, RZ, 0x3c, !PT ;  /* 0x0000003f79737212 */ /* 0x000fce00078e3cff */
[----:B------:R-:W-:Y:S01]  /*4860*/  POPC R49, R49 ;  /* 0x0000003100317309 */ /* 0x000fe20000000000 */
[----:B------:R-:W-:-:S07]  /*4870*/  LOP3.LUT R114, R116, R62, RZ, 0x3c, !PT ;  /* 0x0000003e74727212 */ /* 0x000fce00078e3cff */
[----:B------:R-:W2:Y:S01]  /*4880*/  POPC R30, R30 ;  /* 0x0000001e001e7309 */ /* 0x000ea20000000000 */
[-C--:B------:R-:W-:Y:S02]  /*4890*/  LOP3.LUT R117, R117, R63.reuse, RZ, 0x3c, !PT ;  /* 0x0000003f75757212 */ /* 0x080fe400078e3cff */
[-C--:B------:R-:W-:Y:S02]  /*48a0*/  LOP3.LUT R112, R112, R62.reuse, RZ, 0x3c, !PT ;  /* 0x0000003e70707212 */ /* 0x080fe400078e3cff */
[-C--:B------:R-:W-:Y:S02]  /*48b0*/  LOP3.LUT R113, R113, R63.reuse, RZ, 0x3c, !PT ;  /* 0x0000003f71717212 */ /* 0x080fe400078e3cff */
[----:B------:R-:W-:Y:S02]  /*48c0*/  LOP3.LUT R104, R104, R62, RZ, 0x3c, !PT ;  /* 0x0000003e68687212 */ /* 0x000fe400078e3cff */
[----:B------:R-:W-:Y:S02]  /*48d0*/  LOP3.LUT R105, R105, R63, RZ, 0x3c, !PT ;  /* 0x0000003f69697212 */ /* 0x000fe400078e3cff */
[----:B----4-:R-:W-:Y:S01]  /*48e0*/  IADD3 R5, PT, PT, R197, R34, R5 ;  /* 0x00000022c5057210 */ /* 0x010fe20007ffe005 */
[----:B------:R-:W4:Y:S01]  /*48f0*/  LDS.64 R62, [R225+0x19d8] ;  /* 0x0019d800e13e7984 */ /* 0x000f220000000a00 */
[----:B0-----:R-:W-:Y:S01]  /*4900*/  IADD3 R4, PT, PT, R234, R4, R7 ;  /* 0x00000004ea047210 */ /* 0x001fe20007ffe007 */
[----:B------:R-:W-:Y:S01]  /*4910*/  POPC R241, R241 ;  /* 0x000000f100f17309 */ /* 0x000fe20000000000 */
[----:B------:R-:W-:-:S02]  /*4920*/  LOP3.LUT R116, R94, R46, RZ, 0x3c, !PT ;  /* 0x0000002e5e747212 */ /* 0x000fc400078e3cff */
[-C--:B------:R-:W-:Y:S02]  /*4930*/  LOP3.LUT R40, R95, R47.reuse, RZ, 0x3c, !PT ;  /* 0x0000002f5f287212 */ /* 0x080fe400078e3cff */
[-C--:B------:R-:W-:Y:S02]  /*4940*/  LOP3.LUT R94, R106, R46.reuse, RZ, 0x3c, !PT ;  /* 0x0000002e6a5e7212 */ /* 0x080fe400078e3cff */
[-C--:B------:R-:W-:Y:S01]  /*4950*/  LOP3.LUT R95, R107, R47.reuse, RZ, 0x3c, !PT ;  /* 0x0000002f6b5f7212 */ /* 0x080fe200078e3cff */
[----:B------:R-:W0:Y:S01]  /*4960*/  POPC R238, R247 ;  /* 0x000000f700ee7309 */ /* 0x000e220000000000 */
[-C--:B------:R-:W-:Y:S02]  /*4970*/  LOP3.LUT R102, R102, R46.reuse, RZ, 0x3c, !PT ;  /* 0x0000002e66667212 */ /* 0x080fe400078e3cff */
[----:B------:R-:W-:Y:S02]  /*4980*/  LOP3.LUT R103, R103, R47, RZ, 0x3c, !PT ;  /* 0x0000002f67677212 */ /* 0x000fe400078e3cff */
[----:B------:R-:W-:-:S02]  /*4990*/  LOP3.LUT R60, R60, R46, RZ, 0x3c, !PT ;  /* 0x0000002e3c3c7212 */ /* 0x000fc400078e3cff */
[----:B------:R-:W-:Y:S01]  /*49a0*/  LOP3.LUT R61, R61, R47, RZ, 0x3c, !PT ;  /* 0x0000002f3d3d7212 */ /* 0x000fe200078e3cff */
[----:B------:R-:W-:Y:S01]  /*49b0*/  POPC R184, R184 ;  /* 0x000000b800b87309 */ /* 0x000fe20000000000 */
[----:B-1----:R-:W-:Y:S01]  /*49c0*/  IADD3 R196, PT, PT, R196, R35, R38 ;  /* 0x00000023c4c47210 */ /* 0x002fe20007ffe026 */
[----:B------:R-:W1:Y:S01]  /*49d0*/  LDS.64 R46, [R225+0x19e0] ;  /* 0x0019e000e12e7984 */ /* 0x000e620000000a00 */
[----:B---3--:R-:W-:Y:S02]  /*49e0*/  IADD3 R5, PT, PT, R5, R37, R6 ;  /* 0x0000002505057210 */ /* 0x008fe40007ffe006 */
[----:B-----5:R-:W-:Y:S01]  /*49f0*/  IADD3 R4, PT, PT, R4, R202, R51 ;  /* 0x000000ca04047210 */ /* 0x020fe20007ffe033 */
[----:B------:R-:W3:Y:S02]  /*4a00*/  LDS.64 R34, [R225+0x19f0] ;  /* 0x0019f000e1227984 */ /* 0x000ee40000000a00 */
[----:B------:R-:W5:Y:S01]  /*4a10*/  POPC R185, R185 ;  /* 0x000000b900b97309 */ /* 0x000f620000000000 */
[----:B------:R-:W-:-:S02]  /*4a20*/  IADD3 R229, PT, PT, R229, R42, R39 ;  /* 0x0000002ae5e57210 */ /* 0x000fc40007ffe027 */
[----:B------:R-:W3:Y:S05]  /*4a30*/  LDS.64 R38, [R225+0x19e8] ;  /* 0x0019e800e1267984 */ /* 0x000eea0000000a00 */
[----:B------:R-:W-:Y:S01]  /*4a40*/  POPC R182, R182 ;  /* 0x000000b600b67309 */ /* 0x000fe20000000000 */
[----:B--2---:R-:W-:-:S07]  /*4a50*/  IADD3 R50, PT, PT, R5, R50, R59 ;  /* 0x0000003205327210 */ /* 0x004fce0007ffe03b */
[----:B------:R-:W2:Y:S01]  /*4a60*/  POPC R183, R183 ;  /* 0x000000b700b77309 */ /* 0x000ea20000000000 */
[----:B------:R-:W-:Y:S02]  /*4a70*/  IADD3 R30, PT, PT, R4, R49, R30 ;  /* 0x00000031041e7210 */ /* 0x000fe40007ffe01e */
[----:B------:R-:W3:Y:S05]  /*4a80*/  LDS.64 R4, [R225+0x19f8] ;  /* 0x0019f800e1047984 */ /* 0x000eea0000000a00 */
[----:B------:R-:W-:Y:S08]  /*4a90*/  POPC R192, R192 ;  /* 0x000000c000c07309 */ /* 0x000ff00000000000 */
[----:B------:R-:W4:Y:S08]  /*4aa0*/  POPC R193, R193 ;  /* 0x000000c100c17309 */ /* 0x000f300000000000 */
[----:B------:R-:W-:Y:S08]  /*4ab0*/  POPC R28, R28 ;  /* 0x0000001c001c7309 */ /* 0x000ff00000000000 */
[----:B------:R-:W1:Y:S08]  /*4ac0*/  POPC R45, R45 ;  /* 0x0000002d002d7309 */ /* 0x000e700000000000 */
[----:B------:R-:W-:Y:S08]  /*4ad0*/  POPC R245, R245 ;  /* 0x000000f500f57309 */ /* 0x000ff00000000000 */
[----:B------:R-:W3:Y:S08]  /*4ae0*/  POPC R164, R164 ;  /* 0x000000a400a47309 */ /* 0x000ef00000000000 */
[----:B------:R-:W-:Y:S08]  /*4af0*/  POPC R165, R165 ;  /* 0x000000a500a57309 */ /* 0x000ff00000000000 */
[----:B------:R-:W3:Y:S08]  /*4b00*/  POPC R178, R178 ;  /* 0x000000b200b27309 */ /* 0x000ef00000000000 */
[----:B------:R-:W3:Y:S08]  /*4b10*/  POPC R176, R176 ;  /* 0x000000b000b07309 */ /* 0x000ef00000000000 */
[----:B------:R-:W-:Y:S08]  /*4b20*/  POPC R148, R148 ;  /* 0x0000009400947309 */ /* 0x000ff00000000000 */
[----:B------:R-:W3:Y:S08]  /*4b30*/  POPC R177, R177 ;  /* 0x000000b100b17309 */ /* 0x000ef00000000000 */
[----:B------:R-:W3:Y:S08]  /*4b40*/  POPC R36, R36 ;  /* 0x0000002400247309 */ /* 0x000ef00000000000 */
[----:B------:R-:W-:Y:S08]  /*4b50*/  POPC R41, R41 ;  /* 0x0000002900297309 */ /* 0x000ff00000000000 */
[----:B------:R-:W3:Y:S01]  /*4b60*/  POPC R58, R58 ;  /* 0x0000003a003a7309 */ /* 0x000ee20000000000 */
[----:B0-----:R-:W-:-:S07]  /*4b70*/  IMAD.IADD R238, R241, 0x1, R238 ;  /* 0x00000001f1ee7824 */ /* 0x001fce00078e02ee */
[----:B------:R-:W-:Y:S01]  /*4b80*/  POPC R174, R174 ;  /* 0x000000ae00ae7309 */ /* 0x000fe20000000000 */
[----:B-----5:R-:W-:-:S07]  /*4b90*/  IMAD.IADD R184, R184, 0x1, R185 ;  /* 0x00000001b8b87824 */ /* 0x020fce00078e02b9 */
[----:B------:R-:W0:Y:S01]  /*4ba0*/  POPC R175, R175 ;  /* 0x000000af00af7309 */ /* 0x000e220000000000 */
[----:B--2---:R-:W-:-:S07]  /*4bb0*/  IMAD.IADD R182, R182, 0x1, R183 ;  /* 0x00000001b6b67824 */ /* 0x004fce00078e02b7 */
[----:B------:R-:W-:Y:S01]  /*4bc0*/  POPC R168, R168 ;  /* 0x000000a800a87309 */ /* 0x000fe20000000000 */
[----:B----4-:R-:W-:-:S07]  /*4bd0*/  IMAD.IADD R192, R192, 0x1, R193 ;  /* 0x00000001c0c07824 */ /* 0x010fce00078e02c1 */
[----:B------:R-:W2:Y:S08]  /*4be0*/  POPC R169, R169 ;  /* 0x000000a900a97309 */ /* 0x000eb00000000000 */
[----:B------:R-:W4:Y:S08]  /*4bf0*/  POPC R172, R172 ;  /* 0x000000ac00ac7309 */ /* 0x000f300000000000 */
[----:B------:R-:W-:Y:S08]  /*4c00*/  POPC R68, R68 ;  /* 0x0000004400447309 */ /* 0x000ff00000000000 */
[----:B------:R-:W5:Y:S01]  /*4c10*/  POPC R153, R153 ;  /* 0x0000009900997309 */ /* 0x000f620000000000 */
[----:B-1----:R-:W-:-:S07]  /*4c20*/  IADD3 R28, PT, PT, R229, R28, R45 ;  /* 0x0000001ce51c7210 */ /* 0x002fce0007ffe02d */
[----:B------:R-:W1:Y:S08]  /*4c30*/  POPC R43, R43 ;  /* 0x0000002b002b7309 */ /* 0x000e700000000000 */
[----:B------:R-:W-:Y:S08]  /*4c40*/  POPC R52, R52 ;  /* 0x0000003400347309 */ /* 0x000ff00000000000 */
[----:B------:R-:W1:Y:S01]  /*4c50*/  POPC R203, R203 ;  /* 0x000000cb00cb7309 */ /* 0x000e620000000000 */
[----:B---3--:R-:W-:-:S07]  /*4c60*/  IADD3 R164, PT, PT, R238, R245, R164 ;  /* 0x000000f5eea47210 */ /* 0x008fce0007ffe0a4 */
[----:B------:R-:W-:Y:S01]  /*4c70*/  POPC R173, R173 ;  /* 0x000000ad00ad7309 */ /* 0x000fe20000000000 */
[----:B------:R-:W-:-:S07]  /*4c80*/  IADD3 R165, PT, PT, R184, R165, R178 ;  /* 0x000000a5b8a57210 */ /* 0x000fce0007ffe0b2 */
[----:B------:R-:W3:Y:S01]  /*4c90*/  POPC R152, R152 ;  /* 0x0000009800987309 */ /* 0x000ee20000000000 */
[----:B------:R-:W-:-:S07]  /*4ca0*/  IADD3 R149, PT, PT, R182, R176, R149 ;  /* 0x000000b0b6957210 */ /* 0x000fce0007ffe095 */
[----:B------:R-:W-:Y:S01]  /*4cb0*/  POPC R166, R166 ;  /* 0x000000a600a67309 */ /* 0x000fe20000000000 */
[----:B------:R-:W-:-:S07]  /*4cc0*/  IADD3 R148, PT, PT, R192, R148, R177 ;  /* 0x00000094c0947210 */ /* 0x000fce0007ffe0b1 */
[----:B------:R-:W3:Y:S08]  /*4cd0*/  POPC R167, R167 ;  /* 0x000000a700a77309 */ /* 0x000ef00000000000 */
[----:B------:R-:W3:Y:S08]  /*4ce0*/  POPC R162, R162 ;  /* 0x000000a200a27309 */ /* 0x000ef00000000000 */
[----:B------:R-:W-:Y:S08]  /*4cf0*/  POPC R126, R126 ;  /* 0x0000007e007e7309 */ /* 0x000ff00000000000 */
[----:B------:R-:W3:Y:S01]  /*4d00*/  POPC R163, R163 ;  /* 0x000000a300a37309 */ /* 0x000ee20000000000 */
[----:B------:R-:W-:-:S07]  /*4d10*/  LOP3.LUT R212, R72, R188, RZ, 0x3c, !PT ;  /* 0x000000bc48d47212 */ /* 0x000fce00078e3cff */
[----:B------:R-:W3:Y:S01]  /*4d20*/  POPC R195, R195 ;  /* 0x000000c300c37309 */ /* 0x000ee20000000000 */
[----:B------:R-:W-:-:S07]  /*4d30*/  LOP3.LUT R207, R73, R189, RZ, 0x3c, !PT ;  /* 0x000000bd49cf7212 */ /* 0x000fce00078e3cff */
[----:B------:R-:W-:Y:S01]  /*4d40*/  POPC R55, R55 ;  /* 0x0000003700377309 */ /* 0x000fe20000000000 */
[----:B------:R-:W-:-:S07]  /*4d50*/  LOP3.LUT R208, R186, R188, RZ, 0x3c, !PT ;  /* 0x000000bcbad07212 */ /* 0x000fce00078e3cff */
[----:B------:R-:W3:Y:S01]  /*4d60*/  POPC R200, R200 ;  /* 0x000000c800c87309 */ /* 0x000ee20000000000 */
[----:B------:R-:W-:-:S07]  /*4d70*/  LOP3.LUT R25, R187, R189, RZ, 0x3c, !PT ;  /* 0x000000bdbb197212 */ /* 0x000fce00078e3cff */
[----:B------:R-:W-:Y:S01]  /*4d80*/  POPC R199, R199 ;  /* 0x000000c700c77309 */ /* 0x000fe20000000000 */
[----:B------:R-:W-:-:S07]  /*4d90*/  IADD3 R27, PT, PT, R196, R36, R27 ;  /* 0x00000024c41b7210 */ /* 0x000fce0007ffe01b */
[----:B------:R-:W3:Y:S01]  /*4da0*/  POPC R26, R26 ;  /* 0x0000001a001a7309 */ /* 0x000ee20000000000 */
[----:B------:R-:W-:-:S07]  /*4db0*/  IADD3 R28, PT, PT, R28, R41, R58 ;  /* 0x000000291c1c7210 */ /* 0x000fce0007ffe03a */
[----:B------:R-:W-:Y:S01]  /*4dc0*/  POPC R160, R160 ;  /* 0x000000a000a07309 */ /* 0x000fe20000000000 */
[----:B------:R-:W-:-:S07]  /*4dd0*/  LOP3.LUT R211, R170, R188, RZ, 0x3c, !PT ;  /* 0x000000bcaad37212 */ /* 0x000fce00078e3cff */
[----:B------:R-:W3:Y:S01]  /*4de0*/  POPC R161, R161 ;  /* 0x000000a100a17309 */ /* 0x000ee20000000000 */
[----:B0-----:R-:W-:-:S07]  /*4df0*/  IADD3 R164, PT, PT, R164, R174, R175 ;  /* 0x000000aea4a47210 */ /* 0x001fce0007ffe0af */
[----:B------:R-:W-:Y:S01]  /*4e00*/  POPC R158, R158 ;  /* 0x0000009e009e7309 */ /* 0x000fe20000000000 */
[----:B--2---:R-:W-:-:S07]  /*4e10*/  IADD3 R165, PT, PT, R165, R168, R169 ;  /* 0x000000a8a5a57210 */ /* 0x004fce0007ffe0a9 */
[----:B------:R-:W0:Y:S01]  /*4e20*/  POPC R159, R159 ;  /* 0x0000009f009f7309 */ /* 0x000e220000000000 */
[----:B----4-:R-:W-:-:S07]  /*4e30*/  IADD3 R69, PT, PT, R149, R172, R69 ;  /* 0x000000ac95457210 */ /* 0x010fce0007ffe045 */
[----:B------:R-:W-:Y:S01]  /*4e40*/  POPC R156, R156 ;  /* 0x0000009c009c7309 */ /* 0x000fe20000000000 */
[----:B-----5:R-:W-:-:S07]  /*4e50*/  IADD3 R68, PT, PT, R148, R68, R153 ;  /* 0x0000004494447210 */ /* 0x020fce0007ffe099 */
[----:B------:R-:W2:Y:S08]  /*4e60*/  POPC R123, R179 ;  /* 0x000000b3007b7309 */ /* 0x000eb00000000000 */
[----:B------:R-:W-:Y:S08]  /*4e70*/  POPC R122, R122 ;  /* 0x0000007a007a7309 */ /* 0x000ff00000000000 */
[----:B------:R-:W4:Y:S01]  /*4e80*/  POPC R157, R157 ;  /* 0x0000009d009d7309 */ /* 0x000f220000000000 */
[----:B------:R-:W-:-:S07]  /*4e90*/  LOP3.LUT R188, R180, R188, RZ, 0x3c, !PT ;  /* 0x000000bcb4bc7212 */ /* 0x000fce00078e3cff */
[----:B------:R-:W-:Y:S01]  /*4ea0*/  POPC R204, R204 ;  /* 0x000000cc00cc7309 */ /* 0x000fe20000000000 */
[----:B------:R-:W-:-:S07]  /*4eb0*/  LOP3.LUT R232, R154, R190, RZ, 0x3c, !PT ;  /* 0x000000be9ae87212 */ /* 0x000fce00078e3cff */
[----:B------:R-:W5:Y:S01]  /*4ec0*/  POPC R223, R223 ;  /* 0x000000df00df7309 */ /* 0x000f620000000000 */
[----:B------:R-:W-:-:S07]  /*4ed0*/  LOP3.LUT R231, R155, R191, RZ, 0x3c, !PT ;  /* 0x000000bf9be77212 */ /* 0x000fce00078e3cff */
[----:B------:R-:W-:Y:S01]  /*4ee0*/  POPC R226, R226 ;  /* 0x000000e200e27309 */ /* 0x000fe20000000000 */
[----:B------:R-:W-:-:S07]  /*4ef0*/  LOP3.LUT R242, R100, R190, RZ, 0x3c, !PT ;  /* 0x000000be64f27212 */ /* 0x000fce00078e3cff */
[----:B------:R-:W5:Y:S01]  /*4f00*/  POPC R221, R221 ;  /* 0x000000dd00dd7309 */ /* 0x000f620000000000 */
[----:B-1----:R-:W-:-:S07]  /*4f10*/  IADD3 R27, PT, PT, R27, R43, R56 ;  /* 0x0000002b1b1b7210 */ /* 0x002fce0007ffe038 */
[----:B------:R-:W-:Y:S01]  /*4f20*/  POPC R224, R224 ;  /* 0x000000e000e07309 */ /* 0x000fe20000000000 */
[----:B------:R-:W-:-:S07]  /*4f30*/  IADD3 R28, PT, PT, R28, R52, R203 ;  /* 0x000000341c1c7210 */ /* 0x000fce0007ffe0cb */
[----:B------:R-:W1:Y:S01]  /*4f40*/  POPC R217, R217 ;  /* 0x000000d900d97309 */ /* 0x000e620000000000 */
[----:B------:R-:W-:-:S07]  /*4f50*/  LOP3.LUT R248, R101, R191, RZ, 0x3c, !PT ;  /* 0x000000bf65f87212 */ /* 0x000fce00078e3cff */
[----:B------:R-:W-:Y:S01]  /*4f60*/  POPC R194, R194 ;  /* 0x000000c200c27309 */ /* 0x000fe20000000000 */
[----:B------:R-:W-:-:S07]  /*4f70*/  LOP3.LUT R228, R128, R190, RZ, 0x3c, !PT ;  /* 0x000000be80e47212 */ /* 0x000fce00078e3cff */
[----:B------:R-:W1:Y:S01]  /*4f80*/  POPC R133, R133 ;  /* 0x0000008500857309 */ /* 0x000e620000000000 */
[----:B------:R-:W-:-:S07]  /*4f90*/  LOP3.LUT R243, R84, R190, RZ, 0x3c, !PT ;  /* 0x000000be54f37212 */ /* 0x000fce00078e3cff */
[----:B------:R-:W-:Y:S01]  /*4fa0*/  POPC R132, R132 ;  /* 0x0000008400847309 */ /* 0x000fe20000000000 */
[----:B---3--:R-:W-:-:S07]  /*4fb0*/  IADD3 R152, PT, PT, R164, R173, R152 ;  /* 0x000000ada4987210 */ /* 0x008fce0007ffe098 */
[----:B------:R-:W3:Y:S01]  /*4fc0*/  POPC R145, R145 ;  /* 0x0000009100917309 */ /* 0x000ee20000000000 */
[----:B------:R-:W-:-:S07]  /*4fd0*/  IADD3 R165, PT, PT, R165, R166, R167 ;  /* 0x000000a6a5a57210 */ /* 0x000fce0007ffe0a7 */
[----:B------:R-:W-:Y:S01]  /*4fe0*/  POPC R144, R144 ;  /* 0x0000009000907309 */ /* 0x000fe20000000000 */
[----:B------:R-:W-:-:S07]  /*4ff0*/  IADD3 R69, PT, PT, R69, R162, R127 ;  /* 0x000000a245457210 */ /* 0x000fce0007ffe07f */
[----:B------:R-:W3:Y:S01]  /*5000*/  POPC R109, R151 ;  /* 0x00000097006d7309 */ /* 0x000ee20000000000 */
[----:B------:R-:W-:-:S07]  /*5010*/  IADD3 R68, PT, PT, R68, R126, R163 ;  /* 0x0000007e44447210 */ /* 0x000fce0007ffe0a3 */
[----:B------:R-:W-:Y:S08]  /*5020*/  POPC R108, R108 ;  /* 0x0000006c006c7309 */ /* 0x000ff00000000000 */
        /* <DEDUP_REMOVED lines=11> */
[----:B------:R-:W-:-:S07]  /*50e0*/  IADD3 R26, PT, PT, R28, R199, R26 ;  /* 0x000000c71c1a7210 */ /* 0x000fce0007ffe01a */
[----:B------:R-:W3:Y:S08]  /*50f0*/  POPC R29, R29 ;  /* 0x0000001d001d7309 */ /* 0x000ef00000000000 */
[----:B------:R-:W-:Y:S08]  /*5100*/  POPC R216, R216 ;  /* 0x000000d800d87309 */ /* 0x000ff00000000000 */
[----:B------:R-:W3:Y:S01]  /*5110*/  POPC R209, R209 ;  /* 0x000000d100d17309 */ /* 0x000ee20000000000 */
[----:B------:R-:W-:-:S07]  /*5120*/  IADD3 R152, PT, PT, R152, R160, R161 ;  /* 0x000000a098987210 */ /* 0x000fce0007ffe0a1 */
[----:B------:R-:W-:Y:S01]  /*5130*/  POPC R54, R54 ;  /* 0x0000003600367309 */ /* 0x000fe20000000000 */
[----:B0-----:R-:W-:-:S07]  /*5140*/  IADD3 R158, PT, PT, R165, R158, R159 ;  /* 0x0000009ea59e7210 */ /* 0x001fce0007ffe09f */
[----:B------:R-:W0:Y:S01]  /*5150*/  POPC R147, R147 ;  /* 0x0000009300937309 */ /* 0x000e220000000000 */
[----:B--2---:R-:W-:-:S07]  /*5160*/  IADD3 R69, PT, PT, R69, R156, R123 ;  /* 0x0000009c45457210 */ /* 0x004fce0007ffe07b */
[----:B------:R-:W-:Y:S01]  /*5170*/  POPC R142, R142 ;  /* 0x0000008e008e7309 */ /* 0x000fe20000000000 */
[----:B----4-:R-:W-:-:S07]  /*5180*/  IADD3 R68, PT, PT, R68, R122, R157 ;  /* 0x0000007a44447210 */ /* 0x010fce0007ffe09d */
[----:B------:R-:W2:Y:S08]  /*5190*/  POPC R143, R143 ;  /* 0x0000008f008f7309 */ /* 0x000eb00000000000 */
[----:B------:R-:W-:Y:S08]  /*51a0*/  POPC R140, R140 ;  /* 0x0000008c008c7309 */ /* 0x000ff00000000000 */
[----:B------:R-:W4:Y:S08]  /*51b0*/  POPC R139, R146 ;  /* 0x00000092008b7309 */ /* 0x000f300000000000 */
[----:B------:R-:W-:Y:S08]  /*51c0*/  POPC R141, R141 ;  /* 0x0000008d008d7309 */ /* 0x000ff00000000000 */
[----:B------:R-:W4:Y:S01]  /*51d0*/  POPC R138, R138 ;  /* 0x0000008a008a7309 */ /* 0x000f220000000000 */
[----:B-----5:R-:W-:-:S07]  /*51e0*/  IADD3 R32, PT, PT, R32, R204, R223 ;  /* 0x000000cc20207210 */ /* 0x020fce0007ffe0df */
[----:B------:R-:W-:Y:S01]  /*51f0*/  POPC R218, R218 ;  /* 0x000000da00da7309 */ /* 0x000fe20000000000 */
[----:B------:R-:W-:-:S07]  /*5200*/  IADD3 R50, PT, PT, R50, R226, R221 ;  /* 0x000000e232327210 */ /* 0x000fce0007ffe0dd */
[----:B------:R-:W5:Y:S01]  /*5210*/  POPC R213, R213 ;  /* 0x000000d500d57309 */ /* 0x000f620000000000 */
[----:B-1----:R-:W-:-:S07]  /*5220*/  IADD3 R217, PT, PT, R26, R224, R217 ;  /* 0x000000e01ad97210 */ /* 0x002fce0007ffe0d9 */
[----:B------:R-:W-:Y:S08]  /*5230*/  POPC R214, R214 ;  /* 0x000000d600d67309 */ /* 0x000ff00000000000 */
[----:B------:R-:W1:Y:S08]  /*5240*/  POPC R205, R205 ;  /* 0x000000cd00cd7309 */ /* 0x000e700000000000 */
[----:B------:R-:W-:Y:S08]  /*5250*/  POPC R212, R212 ;  /* 0x000000d400d47309 */ /* 0x000ff00000000000 */
[----:B------:R-:W1:Y:S08]  /*5260*/  POPC R207, R207 ;  /* 0x000000cf00cf7309 */ /* 0x000e700000000000 */
[----:B------:R-:W-:Y:S08]  /*5270*/  POPC R208, R208 ;  /* 0x000000d000d07309 */ /* 0x000ff00000000000 */
[----:B------:R-:W1:Y:S01]  /*5280*/  POPC R25, R25 ;  /* 0x0000001900197309 */ /* 0x000e620000000000 */
[----:B------:R-:W-:-:S07]  /*5290*/  IADD3 R133, PT, PT, R152, R194, R133 ;  /* 0x000000c298857210 */ /* 0x000fce0007ffe085 */
[----:B------:R-:W-:Y:S01]  /*52a0*/  POPC R48, R48 ;  /* 0x0000003000307309 */ /* 0x000fe20000000000 */
[----:B---3--:R-:W-:-:S07]  /*52b0*/  IADD3 R132, PT, PT, R158, R132, R145 ;  /* 0x000000849e847210 */ /* 0x008fce0007ffe091 */
[----:B------:R-:W3:Y:S01]  /*52c0*/  POPC R53, R53 ;  /* 0x0000003500357309 */ /* 0x000ee20000000000 */
[----:B------:R-:W-:-:S07]  /*52d0*/  IADD3 R69, PT, PT, R69, R144, R109 ;  /* 0x0000009045457210 */ /* 0x000fce0007ffe06d */
[----:B------:R-:W-:Y:S01]  /*52e0*/  POPC R134, R134 ;  /* 0x0000008600867309 */ /* 0x000fe20000000000 */
[----:B------:R-:W-:-:S07]  /*52f0*/  IADD3 R57, PT, PT, R68, R108, R57 ;  /* 0x0000006c44397210 */ /* 0x000fce0007ffe039 */
[----:B------:R-:W3:Y:S08]  /*5300*/  POPC R135, R135 ;  /* 0x0000008700877309 */ /* 0x000ef00000000000 */
[----:B------:R-:W-:Y:S08]  /*5310*/  POPC R130, R130 ;  /* 0x0000008200827309 */ /* 0x000ff00000000000 */
[----:B------:R-:W3:Y:S08]  /*5320*/  POPC R131, R131 ;  /* 0x0000008300837309 */ /* 0x000ef00000000000 */
[----:B------:R-:W-:Y:S08]  /*5330*/  POPC R64, R64 ;  /* 0x0000004000407309 */ /* 0x000ff00000000000 */
[----:B------:R-:W3:Y:S01]  /*5340*/  POPC R65, R65 ;  /* 0x0000004100417309 */ /* 0x000ee20000000000 */
[----:B------:R-:W-:-:S07]  /*5350*/  LOP3.LUT R42, R98, R62, RZ, 0x3c, !PT ;  /* 0x0000003e622a7212 */ /* 0x000fce00078e3cff */
[----:B------:R-:W-:Y:S01]  /*5360*/  POPC R219, R219 ;  /* 0x000000db00db7309 */ /* 0x000fe20000000000 */
[----:B------:R-:W-:-:S07]  /*5370*/  LOP3.LUT R99, R99, R63, RZ, 0x3c, !PT ;  /* 0x0000003f63637212 */ /* 0x000fce00078e3cff */
        /* <DEDUP_REMOVED lines=11> */
[----:B------:R-:W-:Y:S02]  /*5430*/  IADD3 R32, PT, PT, R32, R222, R215 ;  /* 0x000000de20207210 */ /* 0x000fe40007ffe0d7 */
[----:B------:R-:W-:-:S05]  /*5440*/  IADD3 R29, PT, PT, R50, R220, R29 ;  /* 0x000000dc321d7210 */ /* 0x000fca0007ffe01d */
[----:B------:R-:W-:Y:S01]  /*5450*/  POPC R33, R137 ;  /* 0x0000008900217309 */ /* 0x000fe20000000000 */
[----:B------:R-:W-:-:S07]  /*5460*/  IADD3 R209, PT, PT, R217, R216, R209 ;  /* 0x000000d8d9d17210 */ /* 0x000fce0007ffe0d1 */
[----:B------:R-:W3:Y:S01]  /*5470*/  POPC R136, R136 ;  /* 0x0000008800887309 */ /* 0x000ee20000000000 */
[----:B------:R-:W-:-:S07]  /*5480*/  LOP3.LUT R62, R88, R62, RZ, 0x3c, !PT ;  /* 0x0000003e583e7212 */ /* 0x000fce00078e3cff */
        /* <DEDUP_REMOVED lines=9> */
[----:B------:R-:W-:-:S07]  /*5520*/  IADD3 R57, PT, PT, R57, R141, R138 ;  /* 0x0000008d39397210 */ /* 0x000fce0007ffe08a */
[----:B------:R-:W2:Y:S01]  /*5530*/  POPC R67, R67 ;  /* 0x0000004300437309 */ /* 0x000ea20000000000 */
[----:B------:R-:W-:-:S07]  /*5540*/  LOP3.LUT R74, R74, R46, RZ, 0x3c, !PT ;  /* 0x0000002e4a4a7212 */ /* 0x000fce00078e3cff */
[----:B------:R-:W-:Y:S01]  /*5550*/  POPC R211, R211 ;  /* 0x000000d300d37309 */ /* 0x000fe20000000000 */
[----:B------:R-:W-:-:S07]  /*5560*/  LOP3.LUT R75, R75, R47, RZ, 0x3c, !PT ;  /* 0x0000002f4b4b7212 */ /* 0x000fce00078e3cff */
[----:B------:R-:W4:Y:S01]  /*5570*/  POPC R206, R206 ;  /* 0x000000ce00ce7309 */ /* 0x000f220000000000 */
[----:B------:R-:W-:-:S07]  /*5580*/  LOP3.LUT R88, R90, R46, RZ, 0x3c, !PT ;  /* 0x0000002e5a587212 */ /* 0x000fce00078e3cff */
[----:B------:R-:W-:Y:S01]  /*5590*/  POPC R243, R243 ;  /* 0x000000f300f37309 */ /* 0x000fe20000000000 */
[----:B------:R-:W-:-:S07]  /*55a0*/  LOP3.LUT R89, R91, R47, RZ, 0x3c, !PT ;  /* 0x0000002f5b597212 */ /* 0x000fce00078e3cff */
[----:B------:R-:W4:Y:S01]  /*55b0*/  POPC R190, R190 ;  /* 0x000000be00be7309 */ /* 0x000f220000000000 */
[----:B------:R-:W-:Y:S02]  /*55c0*/  LOP3.LUT R86, R86, R46, RZ, 0x3c, !PT ;  /* 0x0000002e56567212 */ /* 0x000fe400078e3cff */
[----:B------:R-:W-:-:S05]  /*55d0*/  LOP3.LUT R87, R87, R47, RZ, 0x3c, !PT ;  /* 0x0000002f57577212 */ /* 0x000fca00078e3cff */
[----:B------:R-:W-:Y:S01]  /*55e0*/  POPC R44, R44 ;  /* 0x0000002c002c7309 */ /* 0x000fe20000000000 */
[----:B------:R-:W-:Y:S02]  /*55f0*/  LOP3.LUT R28, R186, R34, RZ, 0x3c, !PT ;  /* 0x00000022ba1c7212 */ /* 0x000fe400078e3cff */
[----:B-----5:R-:W-:-:S05]  /*5600*/  IADD3 R30, PT, PT, R30, R218, R213 ;  /* 0x000000da1e1e7210 */ /* 0x020fca0007ffe0d5 */
[----:B------:R-:W5:Y:S01]  /*5610*/  POPC R115, R115 ;  /* 0x0000007300737309 */ /* 0x000f620000000000 */
[----:B-1----:R-:W-:Y:S02]  /*5620*/  IADD3 R32, PT, PT, R32, R214, R205 ;  /* 0x000000d620207210 */ /* 0x002fe40007ffe0cd */
[----:B------:R-:W-:-:S05]  /*5630*/  IADD3 R207, PT, PT, R29, R212, R207 ;  /* 0x000000d41dcf7210 */ /* 0x000fca0007ffe0cf */
[----:B------:R-:W-:Y:S01]  /*5640*/  POPC R114, R114 ;  /* 0x0000007200727309 */ /* 0x000fe20000000000 */
[----:B------:R-:W-:-:S07]  /*5650*/  IADD3 R25, PT, PT, R209, R208, R25 ;  /* 0x000000d0d1197210 */ /* 0x000fce0007ffe019 */
[----:B------:R-:W1:Y:S01]  /*5660*/  POPC R117, R117 ;  /* 0x0000007500757309 */ /* 0x000e620000000000 */
[----:B------:R-:W-:-:S07]  /*5670*/  LOP3.LUT R46, R78, R46, RZ, 0x3c, !PT ;  /* 0x0000002e4e2e7212 */ /* 0x000fce00078e3cff */
[----:B------:R-:W-:Y:S01]  /*5680*/  POPC R112, R112 ;  /* 0x0000007000707309 */ /* 0x000fe20000000000 */
[----:B------:R-:W-:-:S07]  /*5690*/  LOP3.LUT R47, R79, R47, RZ, 0x3c, !PT ;  /* 0x0000002f4f2f7212 */ /* 0x000fce00078e3cff */
[----:B------:R-:W1:Y:S01]  /*56a0*/  POPC R113, R113 ;  /* 0x0000007100717309 */ /* 0x000e620000000000 */
[----:B---3--:R-:W-:-:S07]  /*56b0*/  IADD3 R48, PT, PT, R54, R48, R53 ;  /* 0x0000003036307210 */ /* 0x008fce0007ffe035 */
[----:B------:R-:W-:Y:S01]  /*56c0*/  POPC R104, R104 ;  /* 0x0000006800687309 */ /* 0x000fe20000000000 */
[----:B------:R-:W-:-:S07]  /*56d0*/  IADD3 R132, PT, PT, R132, R134, R135 ;  /* 0x0000008684847210 */ /* 0x000fce0007ffe087 */
[----:B------:R-:W3:Y:S01]  /*56e0*/  POPC R105, R105 ;  /* 0x0000006900697309 */ /* 0x000ee20000000000 */
[----:B------:R-:W-:Y:S02]  /*56f0*/  IADD3 R69, PT, PT, R69, R130, R131 ;  /* 0x0000008245457210 */ /* 0x000fe40007ffe083 */
[----:B------:R-:W-:-:S05]  /*5700*/  IADD3 R57, PT, PT, R57, R64, R65 ;  /* 0x0000004039397210 */ /* 0x000fca0007ffe041 */
[----:B------:R-:W-:Y:S01]  /*5710*/  POPC R228, R228 ;  /* 0x000000e400e47309 */ /* 0x000fe20000000000 */
[----:B------:R-:W-:-:S07]  /*5720*/  LOP3.LUT R78, R82, R38, RZ, 0x3c, !PT ;  /* 0x00000026524e7212 */ /* 0x000fce00078e3cff */
[----:B------:R-:W3:Y:S01]  /*5730*/  POPC R189, R189 ;  /* 0x000000bd00bd7309 */ /* 0x000ee20000000000 */
[----:B------:R-:W-:Y:S02]  /*5740*/  LOP3.LUT R79, R83, R39, RZ, 0x3c, !PT ;  /* 0x00000027534f7212 */ /* 0x000fe400078e3cff */
[----:B------:R-:W-:-:S05]  /*5750*/  LOP3.LUT R80, R80, R38, RZ, 0x3c, !PT ;  /* 0x0000002650507212 */ /* 0x000fca00078e3cff */
[----:B------:R-:W-:Y:S01]  /*5760*/  POPC R31, R116 ;  /* 0x00000074001f7309 */ /* 0x000fe20000000000 */
[----:B------:R-:W-:Y:S02]  /*5770*/  LOP3.LUT R81, R81, R39, RZ, 0x3c, !PT ;  /* 0x0000002751517212 */ /* 0x000fe400078e3cff */
[----:B------:R-:W-:-:S05]  /*5780*/  LOP3.LUT R76, R76, R38, RZ, 0x3c, !PT ;  /* 0x000000264c4c7212 */ /* 0x000fca00078e3cff */
[----:B------:R-:W3:Y:S01]  /*5790*/  POPC R40, R40 ;  /* 0x0000002800287309 */ /* 0x000ee20000000000 */
[----:B------:R-:W-:Y:S02]  /*57a0*/  LOP3.LUT R77, R77, R39, RZ, 0x3c, !PT ;  /* 0x000000274d4d7212 */ /* 0x000fe400078e3cff */
[----:B------:R-:W-:-:S05]  /*57b0*/  IADD3 R30, PT, PT, R30, R219, R210 ;  /* 0x000000db1e1e7210 */ /* 0x000fca0007ffe0d2 */
[----:B------:R-:W-:Y:S01]  /*57c0*/  POPC R94, R94 ;  /* 0x0000005e005e7309 */ /* 0x000fe20000000000 */
[----:B------:R-:W-:Y:S02]  /*57d0*/  IADD3 R32, PT, PT, R32, R188, R233 ;  /* 0x000000bc20207210 */ /* 0x000fe40007ffe0e9 */
[----:B------:R-:W-:-:S05]  /*57e0*/  IADD3 R232, PT, PT, R207, R232, R231 ;  /* 0x000000e8cfe87210 */ /* 0x000fca0007ffe0e7 */
[----:B------:R-:W3:Y:S01]  /*57f0*/  POPC R95, R95 ;  /* 0x0000005f005f7309 */ /* 0x000ee20000000000 */
[----:B------:R-:W-:-:S07]  /*5800*/  IADD3 R191, PT, PT, R25, R242, R191 ;  /* 0x000000f219bf7210 */ /* 0x000fce0007ffe0bf */
[----:B------:R-:W-:Y:S01]  /*5810*/  POPC R102, R102 ;  /* 0x0000006600667309 */ /* 0x000fe20000000000 */
[----:B------:R-:W-:-:S07]  /*5820*/  LOP3.LUT R38, R70, R38, RZ, 0x3c, !PT ;  /* 0x0000002646267212 */ /* 0x000fce00078e3cff */
[----:B------:R-:W3:Y:S01]  /*5830*/  POPC R103, R103 ;  /* 0x0000006700677309 */ /* 0x000ee20000000000 */
[----:B------:R-:W-:-:S07]  /*5840*/  LOP3.LUT R39, R71, R39, RZ, 0x3c, !PT ;  /* 0x0000002747277212 */ /* 0x000fce00078e3cff */
[----:B------:R-:W-:Y:S01]  /*5850*/  POPC R60, R60 ;  /* 0x0000003c003c7309 */ /* 0x000fe20000000000 */
[----:B------:R-:W-:-:S07]  /*5860*/  LOP3.LUT R25, R128, R4, RZ, 0x3c, !PT ;  /* 0x0000000480197212 */ /* 0x000fce00078e3cff */
[----:B------:R-:W3:Y:S01]  /*5870*/  POPC R61, R61 ;  /* 0x0000003d003d7309 */ /* 0x000ee20000000000 */
[-C--:B------:R-:W-:Y:S02]  /*5880*/  LOP3.LUT R207, R100, R4.reuse, RZ, 0x3c, !PT ;  /* 0x0000000464cf7212 */ /* 0x080fe400078e3cff */
[----:B------:R-:W-:Y:S02]  /*5890*/  LOP3.LUT R205, R84, R4, RZ, 0x3c, !PT ;  /* 0x0000000454cd7212 */ /* 0x000fe400078e3cff */
[----:B------:R-:W-:-:S03]  /*58a0*/  IADD3 R33, PT, PT, R48, R33, R136 ;  /* 0x0000002130217210 */ /* 0x000fc60007ffe088 */
[----:B------:R-:W-:Y:S01]  /*58b0*/  POPC R42, R42 ;  /* 0x0000002a002a7309 */ /* 0x000fe20000000000 */
[----:B------:R-:W-:Y:S02]  /*58c0*/  IADD3 R110, PT, PT, R132, R110, R111 ;  /* 0x0000006e846e7210 */ /* 0x000fe40007ffe06f */
[----:B0-----:R-:W-:Y:S02]  /*58d0*/  IADD3 R69, PT, PT, R69, R118, R119 ;  /* 0x0000007645457210 */ /* 0x001fe40007ffe077 */
[----:B--2---:R-:W-:-:S03]  /*58e0*/  IADD3 R57, PT, PT, R57, R66, R67 ;  /* 0x0000004239397210 */ /* 0x004fc60007ffe043 */
[----:B------:R-:W0:Y:S01]  /*58f0*/  POPC R99, R99 ;  /* 0x0000006300637309 */ /* 0x000e220000000000 */
[----:B----4-:R-:W-:Y:S02]  /*5900*/  IADD3 R30, PT, PT, R30, R211, R206 ;  /* 0x000000d31e1e7210 */ /* 0x010fe40007ffe0ce */
[----:B------:R-:W-:-:S05]  /*5910*/  IADD3 R190, PT, PT, R32, R243, R190 ;  /* 0x000000f320be7210 */ /* 0x000fca0007ffe0be */
[----:B------:R-:W-:Y:S01]  /*5920*/  POPC R92, R92 ;  /* 0x0000005c005c7309 */ /* 0x000fe20000000000 */
[----:B------:R-:W-:-:S07]  /*5930*/  LOP3.LUT R70, R72, R34, RZ, 0x3c, !PT ;  /* 0x0000002248467212 */ /* 0x000fce00078e3cff */
[----:B------:R-:W2:Y:S01]  /*5940*/  POPC R93, R93 ;  /* 0x0000005d005d7309 */ /* 0x000ea20000000000 */
[----:B------:R-:W-:-:S07]  /*5950*/  LOP3.LUT R6, R170, R34, RZ, 0x3c, !PT ;  /* 0x00000022aa067212 */ /* 0x000fce00078e3cff */
[----:B------:R-:W-:Y:S01]  /*5960*/  POPC R96, R96 ;  /* 0x0000006000607309 */ /* 0x000fe20000000000 */
[----:B------:R-:W-:-:S07]  /*5970*/  LOP3.LUT R37, R180, R34, RZ, 0x3c, !PT ;  /* 0x00000022b4257212 */ /* 0x000fce00078e3cff */
[----:B------:R-:W4:Y:S01]  /*5980*/  POPC R97, R97 ;  /* 0x0000006100617309 */ /* 0x000f220000000000 */
[----:B------:R-:W-:-:S07]  /*5990*/  LOP3.LUT R32, R181, R35, RZ, 0x3c, !PT ;  /* 0x00000023b5207212 */ /* 0x000fce00078e3cff */
[----:B------:R-:W-:Y:S01]  /*59a0*/  POPC R62, R62 ;  /* 0x0000003e003e7309 */ /* 0x000fe20000000000 */
[----:B-----5:R-:W-:-:S07]  /*59b0*/  IADD3 R33, PT, PT, R33, R44, R115 ;  /* 0x0000002c21217210 */ /* 0x020fce0007ffe073 */
[----:B------:R-:W5:Y:S01]  /*59c0*/  POPC R63, R63 ;  /* 0x0000003f003f7309 */ /* 0x000f620000000000 */
[----:B-1----:R-:W-:-:S07]  /*59d0*/  IADD3 R110, PT, PT, R110, R114, R117 ;  /* 0x000000726e6e7210 */ /* 0x002fce0007ffe075 */
[----:B------:R1:W-:Y:S01]  /*59e0*/  POPC R26, R28 ;  /* 0x0000001c001a7309 */ /* 0x0003e20000000000 */
[----:B------:R-:W-:Y:S02]  /*59f0*/  IADD3 R69, PT, PT, R69, R112, R113 ;  /* 0x0000007045457210 */ /* 0x000fe40007ffe071 */
[----:B---3--:R-:W-:-:S05]  /*5a00*/  IADD3 R57, PT, PT, R57, R104, R105 ;  /* 0x0000006839397210 */ /* 0x008fca0007ffe069 */
[----:B------:R-:W-:Y:S01]  /*5a10*/  POPC R74, R74 ;  /* 0x0000004a004a7309 */ /* 0x000fe20000000000 */
[----:B-1----:R-:W-:Y:S01]  /*5a20*/  LOP3.LUT R28, R154, R4, RZ, 0x3c, !PT ;  /* 0x000000049a1c7212 */ /* 0x002fe200078e3cff */
[----:B------:R-:W-:-:S06]  /*5a30*/  VIADD R4, R3, 0xf ;  /* 0x0000000f03047836 */ /* 0x000fcc0000000000 */
[----:B------:R-:W1:Y:S01]  /*5a40*/  POPC R75, R75 ;  /* 0x0000004b004b7309 */ /* 0x000e620000000000 */
[-C--:B------:R-:W-:Y:S02]  /*5a50*/  LOP3.LUT R72, R73, R35.reuse, RZ, 0x3c, !PT ;  /* 0x0000002349487212 */ /* 0x080fe400078e3cff */
[----:B------:R-:W-:-:S05]  /*5a60*/  LOP3.LUT R170, R171, R35, RZ, 0x3c, !PT ;  /* 0x00000023abaa7212 */ /* 0x000fca00078e3cff */
[----:B------:R-:W-:Y:S01]  /*5a70*/  POPC R88, R88 ;  /* 0x0000005800587309 */ /* 0x000fe20000000000 */
[----:B------:R-:W-:Y:S02]  /*5a80*/  LOP3.LUT R186, R187, R35, RZ, 0x3c, !PT ;  /* 0x00000023bbba7212 */ /* 0x000fe400078e3cff */
[----:B------:R-:W-:-:S05]  /*5a90*/  SHF.R.U32.HI R4, RZ, 0x4, R4 ;  /* 0x00000004ff047819 */ /* 0x000fca0000011604 */
        /* <DEDUP_REMOVED lines=9> */
[----:B------:R-:W-:Y:S02]  /*5b30*/  IADD3 R31, PT, PT, R33, R31, R40 ;  /* 0x0000001f211f7210 */ /* 0x000fe40007ffe028 */
[----:B------:R-:W-:Y:S02]  /*5b40*/  IADD3 R94, PT, PT, R110, R94, R95 ;  /* 0x0000005e6e5e7210 */ /* 0x000fe40007ffe05f */
[----:B------:R-:W-:-:S03]  /*5b50*/  IADD3 R69, PT, PT, R69, R102, R103 ;  /* 0x0000006645457210 */ /* 0x000fc60007ffe067 */
[----:B------:R-:W-:Y:S01]  /*5b60*/  POPC R78, R78 ;  /* 0x0000004e004e7309 */ /* 0x000fe20000000000 */
[----:B------:R-:W-:Y:S02]  /*5b70*/  IADD3 R57, PT, PT, R57, R60, R61 ;  /* 0x0000003c39397210 */ /* 0x000fe40007ffe03d */
[----:B------:R-:W-:-:S05]  /*5b80*/  LOP3.LUT R5, R85, R5, RZ, 0x3c, !PT ;  /* 0x0000000555057212 */ /* 0x000fca00078e3cff */
[----:B------:R-:W3:Y:S01]  /*5b90*/  POPC R79, R79 ;  /* 0x0000004f004f7309 */ /* 0x000ee20000000000 */
[----:B------:R-:W-:-:S07]  /*5ba0*/  IADD3 R4, PT, PT, -R4, 0x1, RZ ;  /* 0x0000000104047810 */ /* 0x000fce0007ffe1ff */
[----:B------:R-:W-:Y:S01]  /*5bb0*/  POPC R80, R80 ;  /* 0x0000005000507309 */ /* 0x000fe20000000000 */
[----:B0-----:R-:W-:-:S07]  /*5bc0*/  IADD3 R31, PT, PT, R31, R42, R99 ;  /* 0x0000002a1f1f7210 */ /* 0x001fce0007ffe063 */
[----:B------:R-:W0:Y:S01]  /*5bd0*/  POPC R81, R81 ;  /* 0x0000005100517309 */ /* 0x000e220000000000 */
[----:B--2---:R-:W-:-:S07]  /*5be0*/  IADD3 R92, PT, PT, R94, R92, R93 ;  /* 0x0000005c5e5c7210 */ /* 0x004fce0007ffe05d */
[----:B------:R-:W-:Y:S01]  /*5bf0*/  POPC R76, R76 ;  /* 0x0000004c004c7309 */ /* 0x000fe20000000000 */
[----:B----4-:R-:W-:-:S07]  /*5c00*/  IADD3 R69, PT, PT, R69, R96, R97 ;  /* 0x0000006045457210 */ /* 0x010fce0007ffe061 */
[----:B------:R-:W2:Y:S01]  /*5c10*/  POPC R77, R77 ;  /* 0x0000004d004d7309 */ /* 0x000ea20000000000 */
[----:B-----5:R-:W-:-:S07]  /*5c20*/  IADD3 R57, PT, PT, R57, R62, R63 ;  /* 0x0000003e39397210 */ /* 0x020fce0007ffe03f */
[----:B------:R-:W-:Y:S08]  /*5c30*/  POPC R38, R38 ;  /* 0x0000002600267309 */ /* 0x000ff00000000000 */
[----:B------:R-:W4:Y:S01]  /*5c40*/  POPC R39, R39 ;  /* 0x0000002700277309 */ /* 0x000f220000000000 */
[----:B------:R-:W-:-:S07]  /*5c50*/  ISETP.NE.AND P0, PT, R4, RZ, PT ;  /* 0x000000ff0400720c */ /* 0x000fce0003f05270 */
[----:B------:R-:W-:Y:S01]  /*5c60*/  POPC R70, R70 ;  /* 0x0000004600467309 */ /* 0x000fe20000000000 */
[----:B-1----:R-:W-:-:S07]  /*5c70*/  IADD3 R31, PT, PT, R31, R74, R75 ;  /* 0x0000004a1f1f7210 */ /* 0x002fce0007ffe04b */
[----:B------:R-:W1:Y:S01]  /*5c80*/  POPC R7, R72 ;  /* 0x0000004800077309 */ /* 0x000e620000000000 */
[----:B---3--:R-:W-:-:S07]  /*5c90*/  IADD3 R88, PT, PT, R92, R88, R89 ;  /* 0x000000585c587210 */ /* 0x008fce0007ffe059 */
[----:B------:R-:W-:Y:S01]  /*5ca0*/  POPC R6, R6 ;  /* 0x0000000600067309 */ /* 0x000fe20000000000 */
[----:B------:R-:W-:-:S07]  /*5cb0*/  IADD3 R69, PT, PT, R69, R86, R87 ;  /* 0x0000005645457210 */ /* 0x000fce0007ffe057 */
[----:B------:R-:W3:Y:S01]  /*5cc0*/  POPC R27, R170 ;  /* 0x000000aa001b7309 */ /* 0x000ee20000000000 */
[----:B------:R-:W-:-:S07]  /*5cd0*/  IADD3 R46, PT, PT, R57, R46, R47 ;  /* 0x0000002e392e7210 */ /* 0x000fce0007ffe02f */
[----:B------:R-:W5:Y:S08]  /*5ce0*/  POPC R29, R186 ;  /* 0x000000ba001d7309 */ /* 0x000f700000000000 */
[----:B------:R-:W-:Y:S08]  /*5cf0*/  POPC R37, R37 ;  /* 0x0000002500257309 */ /* 0x000ff00000000000 */
[----:B------:R-:W5:Y:S01]  /*5d00*/  POPC R32, R32 ;  /* 0x0000002000207309 */ /* 0x000f620000000000 */
        /* <DEDUP_REMOVED lines=12> */
[----:B-1----:R-:W-:-:S02]  /*5dd0*/  IADD3 R7, PT, PT, R31, R70, R7 ;  /* 0x000000461f077210 */ /* 0x002fc40007ffe007 */
[----:B---3--:R-:W-:Y:S02]  /*5de0*/  IADD3 R6, PT, PT, R80, R6, R27 ;  /* 0x0000000650067210 */ /* 0x008fe40007ffe01b */
[----:B-----5:R-:W-:Y:S02]  /*5df0*/  IADD3 R26, PT, PT, R69, R26, R29 ;  /* 0x0000001a451a7210 */ /* 0x020fe40007ffe01d */
[----:B------:R-:W-:Y:S02]  /*5e00*/  IADD3 R32, PT, PT, R38, R37, R32 ;  /* 0x0000002526207210 */ /* 0x000fe40007ffe020 */
[----:B0-----:R-:W-:Y:S02]  /*5e10*/  IADD3 R209, PT, PT, R7, R28, R209 ;  /* 0x0000001c07d17210 */ /* 0x001fe40007ffe0d1 */
[----:B--2---:R-:W-:Y:S02]  /*5e20*/  IADD3 R208, PT, PT, R6, R25, R208 ;  /* 0x0000001906d07210 */ /* 0x004fe40007ffe0d0 */
[----:B----4-:R-:W-:-:S02]  /*5e30*/  IADD3 R207, PT, PT, R26, R207, R30 ;  /* 0x000000cf1acf7210 */ /* 0x010fc40007ffe01e */
[----:B------:R-:W-:Y:S01]  /*5e40*/  IADD3 R205, PT, PT, R32, R205, R3 ;  /* 0x000000cd20cd7210 */ /* 0x000fe20007ffe003 */
[----:B------:R-:W-:Y:S06]  /*5e50*/  BAR.SYNC.DEFER_BLOCKING 0x0 ;  /* 0x0000000000007b1d */ /* 0x000fec0000010000 */
[----:B------:R-:W-:Y:S05]  /*5e60*/  @!P0 BRA `(.L_x_0) ;  /* 0x0000005c00308947 */ /* 0x000fea0003800000 */
[----:B------:R-:W-:Y:S01]  /*5e70*/  VIADD R24, R24, 0x10 ;  /* 0x0000001018187836 */ /* 0x000fe20000000000 */
[----:B------:R-:W0:Y:S01]  /*5e80*/  LDCU UR6, c[0x0][0x3a4] ;  /* 0x00007480ff0677ac */ /* 0x000e220008000800 */
[----:B------:R-:W-:Y:S02]  /*5e90*/  VIADD R17, R17, 0x10 ;  /* 0x0000001011117836 */ /* 0x000fe40000000000 */
[----:B------:R-:W-:Y:S01]  /*5ea0*/  VIADD R18, R18, 0x10 ;  /* 0x0000001012127836 */ /* 0x000fe20000000000 */
[----:B------:R-:W1:Y:S01]  /*5eb0*/  LDCU UR7, c[0x0][0x3ac] ;  /* 0x00007580ff0777ac */ /* 0x000e620008000800 */
[----:B------:R-:W-:Y:S02]  /*5ec0*/  VIADD R19, R19, 0x10 ;  /* 0x0000001013137836 */ /* 0x000fe40000000000 */
[----:B------:R-:W-:Y:S02]  /*5ed0*/  VIADD R20, R20, 0x10 ;  /* 0x0000001014147836 */ /* 0x000fe40000000000 */
[----:B------:R-:W-:-:S02]  /*5ee0*/  VIADD R21, R21, 0x10 ;  /* 0x0000001015157836 */ /* 0x000fc40000000000 */
[----:B------:R-:W-:Y:S02]  /*5ef0*/  VIADD R22, R22, 0x10 ;  /* 0x0000001016167836 */ /* 0x000fe40000000000 */
[----:B------:R-:W-:Y:S02]  /*5f00*/  VIADD R23, R23, 0x10 ;  /* 0x0000001017177836 */ /* 0x000fe40000000000 */
[----:B------:R-:W-:Y:S02]  /*5f10*/  IMAD.MOV.U32 R6, RZ, RZ, R4 ;  /* 0x000000ffff067224 */ /* 0x000fe400078e0004 */
[----:B------:R-:W-:Y:S02]  /*5f20*/  VIADD R3, R2, 0x10 ;  /* 0x0000001002037836 */ /* 0x000fe40000000000 */
[----:B0-----:R-:W-:-:S07]  /*5f30*/  VIADD R26, R0, 0x10 ;  /* 0x00000010001a7836 */ /* 0x001fce0000000000 */
.L_x_1:
[----:B------:R-:W0:Y:S01]  /*5f40*/  LDC.64 R4, c[0x0][0x388] ;  /* 0x0000e200ff047b82 */ /* 0x000e220000000a00 */
[----:B------:R-:W-:Y:S02]  /*5f50*/  ISETP.GE.AND P0, PT, R26, UR6, PT ;  /* 0x000000061a007c0c */ /* 0x000fe4000bf06270 */
[----:B------:R-:W-:Y:S02]  /*5f60*/  CS2R R32, SRZ ;  /* 0x0000000000207805 */ /* 0x000fe4000001ff00 */
[----:B-1----:R-:W-:Y:S02]  /*5f70*/  ISETP.GE.AND P1, PT, R3, UR7, PT ;  /* 0x0000000703007c0c */ /* 0x002fe4000bf26270 */
[----:B------:R-:W-:Y:S01]  /*5f80*/  CS2R R34, SRZ ;  /* 0x0000000000227805 */ /* 0x000fe2000001ff00 */
[----:B------:R-:W1:Y:S01]  /*5f90*/  LDC.64 R44, c[0x0][0x390] ;  /* 0x0000e400ff2c7b82 */ /* 0x000e620000000a00 */
[----:B------:R-:W-:Y:S02]  /*5fa0*/  CS2R R38, SRZ ;  /* 0x0000000000267805 */ /* 0x000fe4000001ff00 */
[----:B------:R-:W-:Y:S01]  /*5fb0*/  CS2R R40, SRZ ;  /* 0x0000000000287805 */ /* 0x000fe2000001ff00 */
[----:B0-----:R-:W-:-:S04]  /*5fc0*/  IMAD.WIDE R30, R20, 0x8, R4 ;  /* 0x00000008141e7825 */ /* 0x001fc800078e0204 */
[----:B------:R-:W-:Y:S02]  /*5fd0*/  IMAD.WIDE R46, R22, 0x8, R4 ;  /* 0x00000008162e7825 */ /* 0x000fe400078e0204 */
[----:B------:R-:W2:Y:S02]  /*5fe0*/  @!P0 LDG.E.64 R30, desc[UR4][R30.64] ;  /* 0x000000041e1e8981 */ /* 0x000ea4000c1e1b00 */
[----:B-1----:R-:W-:Y:S02]  /*5ff0*/  IMAD.WIDE R36, R24, 0x8, R44 ;  /* 0x0000000818247825 */ /* 0x002fe400078e022c */
[----:B------:R0:W3:Y:S02]  /*6000*/  @!P0 LDG.E.64 R32, desc[UR4][R46.64] ;  /* 0x000000042e208981 */ /* 0x0000e4000c1e1b00 */
[--C-:B------:R-:W-:Y:S02]  /*6010*/  IMAD.WIDE R48, R23, 0x8, R4.reuse ;  /* 0x0000000817307825 */ /* 0x100fe400078e0204 */
[----:B------:R-:W4:Y:S02]  /*6020*/  @!P1 LDG.E.64 R36, desc[UR4][R36.64] ;  /* 0x0000000424249981 */ /* 0x000f24000c1e1b00 */
[----:B------:R-:W-:-:S02]  /*6030*/  IMAD.WIDE R4, R21, 0x8, R4 ;  /* 0x0000000815047825 */ /* 0x000fc400078e0204 */
[----:B------:R-:W5:Y:S02]  /*6040*/  @!P0 LDG.E.64 R34, desc[UR4][R48.64] ;  /* 0x0000000430228981 */ /* 0x000f64000c1e1b00 */
[--C-:B------:R-:W-:Y:S02]  /*6050*/  IMAD.WIDE R28, R17, 0x8, R44.reuse ;  /* 0x00000008111c7825 */ /* 0x100fe400078e022c */
[----:B------:R-:W4:Y:S02]  /*6060*/  @!P0 LDG.E.64 R4, desc[UR4][R4.64] ;  /* 0x0000000404048981 */ /* 0x000f24000c1e1b00 */
[--C-:B------:R-:W-:Y:S02]  /*6070*/  IMAD.WIDE R42, R18, 0x8, R44.reuse ;  /* 0x00000008122a7825 */ /* 0x100fe400078e022c */
[----:B------:R-:W4:Y:S02]  /*6080*/  @!P1 LDG.E.64 R28, desc[UR4][R28.64] ;  /* 0x000000041c1c9981 */ /* 0x000f24000c1e1b00 */
[----:B------:R-:W-:-:S02]  /*6090*/  IMAD.WIDE R44, R19, 0x8, R44 ;  /* 0x00000008132c7825 */ /* 0x000fc400078e022c */
[----:B------:R-:W4:Y:S04]  /*60a0*/  @!P1 LDG.E.64 R38, desc[UR4][R42.64] ;  /* 0x000000042a269981 */ /* 0x000f28000c1e1b00 */
[----:B------:R-:W4:Y:S01]  /*60b0*/  @!P1 LDG.E.64 R40, desc[UR4][R44.64] ;  /* 0x000000042c289981 */ /* 0x000f22000c1e1b00 */
[----:B0-----:R-:W0:Y:S01]  /*60c0*/  S2R R46, SR_CgaCtaId ;  /* 0x00000000002e7919 */ /* 0x001e220000008800 */
[----:B------:R-:W-:-:S05]  /*60d0*/  MOV R7, 0x400 ;  /* 0x0000040000077802 */ /* 0x000fca0000000f00 */
[----:B------:R-:W-:-:S05]  /*60e0*/  VIADD R25, R7, 0x2200 ;  /* 0x0000220007197836 */ /* 0x000fca0000000000 */
[----:B0-----:R-:W-:-:S05]  /*60f0*/  LEA R25, R46, R25, 0x18 ;  /* 0x000000192e197211 */ /* 0x001fca00078ec0ff */
[----:B------:R-:W-:-:S04]  /*6100*/  IMAD R27, R2, 0x80, R25 ;  /* 0x00000080021b7824 */ /* 0x000fc800078e0219 */
[----:B------:R-:W-:Y:S02]  /*6110*/  IMAD R27, R0, 0x8, R27 ;  /* 0x00000008001b7824 */ /* 0x000fe400078e021b */
[----:B------:R-:W0:Y:S01]  /*6120*/  S2R R0, SR_TID.X ;  /* 0x0000000000007919 */ /* 0x000e220000002100 */
[----:B------:R-:W1:Y:S01]  /*6130*/  S2R R2, SR_TID.Y ;  /* 0x0000000000027919 */ /* 0x000e620000002200 */
[----:B------:R-:W-:Y:S01]  /*6140*/  LEA R197, R46, R7, 0x18 ;  /* 0x000000072ec57211 */ /* 0x000fe200078ec0ff */
[----:B0-----:R-:W-:-:S04]  /*6150*/  IMAD R59, R0, 0x8, R25 ;  /* 0x00000008003b7824 */ /* 0x001fc800078e0219 */
[C---:B-1----:R-:W-:Y:S02]  /*6160*/  IMAD R7, R2.reuse, 0x80, R59 ;  /* 0x0000008002077824 */ /* 0x042fe400078e023b */
[----:B------:R-:W-:Y:S01]  /*6170*/  IMAD R197, R2, 0x88, R197 ;  /* 0x0000008802c57824 */ /* 0x000fe200078e02c5 */
[----:B------:R-:W-:Y:S01]  /*6180*/  @P0 CS2R R30, SRZ ;  /* 0x00000000001e0805 */ /* 0x000fe2000001ff00 */
[----:B---3--:R-:W-:Y:S01]  /*6190*/  STS.64 [R16+0x1100], R32 ;  /* 0x0011002010007388 */ /* 0x008fe20000000a00 */
[----:B------:R-:W-:-:S03]  /*61a0*/  @P1 CS2R R36, SRZ ;  /* 0x0000000000241805 */ /* 0x000fc6000001ff00 */
[----:B--2---:R-:W-:Y:S04]  /*61b0*/  STS.64 [R16+0x880], R30 ;  /* 0x0008801e10007388 */ /* 0x004fe80000000a00 */
        /* <DEDUP_REMOVED lines=9> */
[----:B------:R-:W-:Y:S04]  /*6250*/  LDS.64 R4, [R197] ;  /* 0x00000000c5047984 */ /* 0x000fe80000000a00 */
[----:B------:R-:W0:Y:S04]  /*6260*/  LDS.64 R60, [R59] ;  /* 0x000000003b3c7984 */ /* 0x000e280000000a00 */
        /* <DEDUP_REMOVED lines=35> */
[----:B------:R-:W-:Y:S04]  /*64a0*/  LDS.64 R160, [R59+0xa00] ;  /* 0x000a00003ba07984 */ /* 0x000fe80000000a00 */
        /* <DEDUP_REMOVED lines=15> */
[----:B------:R-:W0:Y:S01]  /*65a0*/  LDS.64 R4, [R197+0x20] ;  /* 0x00002000c5047984 */ /* 0x000e220000000a00 */
[----:B-1----:R-:W-:-:S03]  /*65b0*/  LOP3.LUT R67, R146, R28, RZ, 0x3c, !PT ;  /* 0x0000001c92437212 */ /* 0x002fc600078e3cff */
[----:B------:R-:W-:Y:S01]  /*65c0*/  LDS.64 R134, [R59+0xb80] ;  /* 0x000b80003b867984 */ /* 0x000fe20000000a00 */
[-C--:B------:R-:W-:Y:S02]  /*65d0*/  LOP3.LUT R34, R170, R28.reuse, RZ, 0x3c, !PT ;  /* 0x0000001caa227212 */ /* 0x080fe400078e3cff */
[-C--:B------:R-:W-:Y:S01]  /*65e0*/  LOP3.LUT R39, R166, R28.reuse, RZ, 0x3c, !PT ;  /* 0x0000001ca6277212 */ /* 0x080fe200078e3cff */
[----:B------:R-:W-:Y:S01]  /*65f0*/  LDS.64 R122, [R59+0x1380] ;  /* 0x001380003b7a7984 */ /* 0x000fe20000000a00 */
[----:B------:R-:W-:Y:S02]  /*6600*/  LOP3.LUT R38, R126, R28, RZ, 0x3c, !PT ;  /* 0x0000001c7e267212 */ /* 0x000fe400078e3cff */
[-C--:B------:R-:W-:Y:S01]  /*6610*/  LOP3.LUT R28, R127, R29.reuse, RZ, 0x3c, !PT ;  /* 0x0000001d7f1c7212 */ /* 0x080fe200078e3cff */
[----:B------:R-:W-:Y:S01]  /*6620*/  LDS.64 R114, [R59+0x1b80] ;  /* 0x001b80003b727984 */ /* 0x000fe20000000a00 */
[-C--:B------:R-:W-:Y:S02]  /*6630*/  LOP3.LUT R128, R147, R29.reuse, RZ, 0x3c, !PT ;  /* 0x0000001d93807212 */ /* 0x080fe400078e3cff */
[-C--:B------:R-:W-:Y:S01]  /*6640*/  LOP3.LUT R37, R171, R29.reuse, RZ, 0x3c, !PT ;  /* 0x0000001dab257212 */ /* 0x080fe200078e3cff */
[----:B------:R1:W-:Y:S01]  /*6650*/  POPC R235, R28 ;  /* 0x0000001c00eb7309 */ /* 0x0003e20000000000 */
[----:B------:R-:W-:Y:S01]  /*6660*/  LOP3.LUT R62, R167, R29, RZ, 0x3c, !PT ;  /* 0x0000001da73e7212 */ /* 0x000fe200078e3cff */
[----:B------:R-:W-:Y:S04]  /*6670*/  LDS.64 R106, [R59+0x400] ;  /* 0x000400003b6a7984 */ /* 0x000fe80000000a00 */
[----:B------:R-:W-:Y:S04]  /*6680*/  LDS.64 R124, [R59+0xc00] ;  /* 0x000c00003b7c7984 */ /* 0x000fe80000000a00 */
[----:B------:R-:W-:Y:S04]  /*6690*/  LDS.64 R120, [R59+0x1400] ;  /* 0x001400003b787984 */ /* 0x000fe80000000a00 */
[----:B-1----:R-:W1:Y:S04]  /*66a0*/  LDS.64 R28, [R197+0x30] ;  /* 0x00003000c51c7984 */ /* 0x002e680000000a00 */
[----:B------:R-:W-:Y:S04]  /*66b0*/  LDS.64 R110, [R59+0x1c00] ;  /* 0x001c00003b6e7984 */ /* 0x000fe80000000a00 */
[----:B------:R-:W-:Y:S01]  /*66c0*/  LDS.64 R116, [R59+0x480] ;  /* 0x000480003b747984 */ /* 0x000fe20000000a00 */
[----:B0-----:R-:W-:-:S02]  /*66d0*/  LOP3.LUT R186, R162, R4, RZ, 0x3c, !PT ;  /* 0x00000004a2ba7212 */ /* 0x001fc400078e3cff */
[-C--:B------:R-:W-:Y:S01]  /*66e0*/  LOP3.LUT R44, R160, R4.reuse, RZ, 0x3c, !PT ;  /* 0x00000004a02c7212 */ /* 0x080fe200078e3cff */
[----:B------:R-:W-:Y:S01]  /*66f0*/  LDS.64 R112, [R59+0xc80] ;  /* 0x000c80003b707984 */ /* 0x000fe20000000a00 */
[-C--:B------:R-:W-:Y:S02]  /*6700*/  LOP3.LUT R138, R154, R4.reuse, RZ, 0x3c, !PT ;  /* 0x000000049a8a7212 */ /* 0x080fe400078e3cff */
[----:B------:R-:W-:Y:S01]  /*6710*/  LOP3.LUT R164, R118, R4, RZ, 0x3c, !PT ;  /* 0x0000000476a47212 */ /* 0x000fe200078e3cff */
[----:B------:R-:W-:Y:S01]  /*6720*/  LDS.64 R108, [R59+0x1480] ;  /* 0x001480003b6c7984 */ /* 0x000fe20000000a00 */
[-C--:B------:R-:W-:Y:S02]  /*6730*/  LOP3.LUT R4, R119, R5.reuse, RZ, 0x3c, !PT ;  /* 0x0000000577047212 */ /* 0x080fe400078e3cff */
[-C--:B------:R-:W-:Y:S01]  /*6740*/  LOP3.LUT R237, R163, R5.reuse, RZ, 0x3c, !PT ;  /* 0x00000005a3ed7212 */ /* 0x080fe200078e3cff */
[----:B------:R-:W-:Y:S01]  /*6750*/  LDS.64 R98, [R59+0x1c80] ;  /* 0x001c80003b627984 */ /* 0x000fe20000000a00 */
[-C--:B------:R-:W-:Y:S01]  /*6760*/  LOP3.LUT R187, R161, R5.reuse, RZ, 0x3c, !PT ;  /* 0x00000005a1bb7212 */ /* 0x080fe200078e3cff */
[----:B------:R0:W-:Y:S01]  /*6770*/  POPC R203, R4 ;  /* 0x0000000400cb7309 */ /* 0x0001e20000000000 */
[----:B------:R-:W-:Y:S01]  /*6780*/  LOP3.LUT R165, R155, R5, RZ, 0x3c, !PT ;  /* 0x000000059ba57212 */ /* 0x000fe200078e3cff */
[----:B------:R-:W-:Y:S04]  /*6790*/  LDS.64 R88, [R59+0x500] ;  /* 0x000500003b587984 */ /* 0x000fe80000000a00 */
[----:B------:R-:W-:Y:S04]  /*67a0*/  LDS.64 R100, [R59+0xd00] ;  /* 0x000d00003b647984 */ /* 0x000fe80000000a00 */
[----:B------:R-:W-:Y:S04]  /*67b0*/  LDS.64 R92, [R59+0x1500] ;  /* 0x001500003b5c7984 */ /* 0x000fe80000000a00 */
[----:B0-----:R-:W0:Y:S01]  /*67c0*/  LDS.64 R4, [R197+0x38] ;  /* 0x00003800c5047984 */ /* 0x001e220000000a00 */
[----:B-1----:R-:W-:-:S03]  /*67d0*/  LOP3.LUT R57, R148, R28, RZ, 0x3c, !PT ;  /* 0x0000001c94397212 */ /* 0x002fc600078e3cff */
        /* <DEDUP_REMOVED lines=32> */
[-C--:B------:R-:W-:Y:S02]  /*69e0*/  LOP3.LUT R204, R124, R28.reuse, RZ, 0x3c, !PT ;  /* 0x0000001c7ccc7212 */ /* 0x080fe400078e3cff */
[-C--:B------:R-:W-:Y:S02]  /*69f0*/  LOP3.LUT R213, R125, R29.reuse, RZ, 0x3c, !PT ;  /* 0x0000001d7dd57212 */ /* 0x080fe400078e3cff */
[-C--:B------:R-:W-:Y:S02]  /*6a00*/  LOP3.LUT R27, R120, R28.reuse, RZ, 0x3c, !PT ;  /* 0x0000001c781b7212 */ /* 0x080fe400078e3cff */
[----:B------:R-:W-:Y:S02]  /*6a10*/  LOP3.LUT R202, R121, R29, RZ, 0x3c, !PT ;  /* 0x0000001d79ca7212 */ /* 0x000fe400078e3cff */
[----:B------:R-:W-:-:S02]  /*6a20*/  LOP3.LUT R217, R110, R28, RZ, 0x3c, !PT ;  /* 0x0000001c6ed97212 */ /* 0x000fc400078e3cff */
[----:B------:R-:W-:Y:S02]  /*6a30*/  LOP3.LUT R222, R111, R29, RZ, 0x3c, !PT ;  /* 0x0000001d6fde7212 */ /* 0x000fe400078e3cff */
[----:B------:R-:W1:Y:S01]  /*6a40*/  LDS.64 R28, [R197+0x50] ;  /* 0x00005000c51c7984 */ /* 0x000e620000000a00 */
[----:B------:R-:W-:Y:S01]  /*6a50*/  POPC R42, R42 ;  /* 0x0000002a002a7309 */ /* 0x000fe20000000000 */
[-C--:B0-----:R-:W-:Y:S02]  /*6a60*/  LOP3.LUT R226, R116, R4.reuse, RZ, 0x3c, !PT ;  /* 0x0000000474e27212 */ /* 0x081fe400078e3cff */
[-C--:B------:R-:W-:Y:S02]  /*6a70*/  LOP3.LUT R229, R117, R5.reuse, RZ, 0x3c, !PT ;  /* 0x0000000575e57212 */ /* 0x080fe400078e3cff */
[----:B------:R-:W-:Y:S02]  /*6a80*/  LOP3.LUT R210, R112, R4, RZ, 0x3c, !PT ;  /* 0x0000000470d27212 */ /* 0x000fe400078e3cff */
[----:B------:R-:W-:-:S02]  /*6a90*/  LOP3.LUT R211, R113, R5, RZ, 0x3c, !PT ;  /* 0x0000000571d37212 */ /* 0x000fc400078e3cff */
[-C--:B------:R-:W-:Y:S02]  /*6aa0*/  LOP3.LUT R192, R108, R4.reuse, RZ, 0x3c, !PT ;  /* 0x000000046cc07212 */ /* 0x080fe400078e3cff */
[-C--:B------:R-:W-:Y:S02]  /*6ab0*/  LOP3.LUT R193, R109, R5.reuse, RZ, 0x3c, !PT ;  /* 0x000000056dc17212 */ /* 0x080fe400078e3cff */
[----:B------:R-:W-:Y:S02]  /*6ac0*/  LOP3.LUT R223, R98, R4, RZ, 0x3c, !PT ;  /* 0x0000000462df7212 */ /* 0x000fe400078e3cff */
[----:B------:R-:W-:Y:S02]  /*6ad0*/  LOP3.LUT R224, R99, R5, RZ, 0x3c, !PT ;  /* 0x0000000563e07212 */ /* 0x000fe400078e3cff */
[----:B------:R-:W0:Y:S01]  /*6ae0*/  LDS.64 R4, [R197+0x58] ;  /* 0x00005800c5047984 */ /* 0x000e220000000a00 */
[----:B------:R-:W2:Y:S01]  /*6af0*/  POPC R72, R72 ;  /* 0x0000004800487309 */ /* 0x000ea20000000000 */
[----:B-1----:R-:W-:-:S07]  /*6b00*/  LOP3.LUT R227, R88, R28, RZ, 0x3c, !PT ;  /* 0x0000001c58e37212 */ /* 0x002fce00078e3cff */
        /* <DEDUP_REMOVED lines=8> */
[----:B------:R-:W3:Y:S01]  /*6b90*/  POPC R77, R77 ;  /* 0x0000004d004d7309 */ /* 0x000ee20000000000 */
[----:B------:R-:W-:Y:S02]  /*6ba0*/  LOP3.LUT R188, R84, R28, RZ, 0x3c, !PT ;  /* 0x0000001c54bc7212 */ /* 0x000fe400078e3cff */
[----:B------:R-:W-:Y:S02]  /*6bb0*/  LOP3.LUT R199, R85, R29, RZ, 0x3c, !PT ;  /* 0x0000001d55c77212 */ /* 0x000fe400078e3cff */
[----:B--2---:R-:W-:Y:S01]  /*6bc0*/  IADD3 R15, PT, PT, R15, R42, R72 ;  /* 0x0000002a0f0f7210 */ /* 0x004fe20007ffe048 */
[----:B------:R-:W2:Y:S02]  /*6bd0*/  LDS.64 R28, [R197+0x60] ;  /* 0x00006000c51c7984 */ /* 0x000ea40000000a00 */
[----:B------:R-:W-:Y:S01]  /*6be0*/  POPC R221, R221 ;  /* 0x000000dd00dd7309 */ /* 0x000fe20000000000 */
[-C--:B------:R-:W-:Y:S01]  /*6bf0*/  LOP3.LUT R104, R132, R32.reuse, RZ, 0x3c, !PT ;  /* 0x0000002084687212 */ /* 0x080fe200078e3cff */
[----:B------:R-:W4:Y:S01]  /*6c00*/  LDS.64 R72, [R59+0x1e00] ;  /* 0x001e00003b487984 */ /* 0x000f220000000a00 */
[----:B------:R-:W-:-:S02]  /*6c10*/  LOP3.LUT R86, R156, R32, RZ, 0x3c, !PT ;  /* 0x000000209c567212 */ /* 0x000fc400078e3cff */
[----:B------:R-:W-:-:S03]  /*6c20*/  LOP3.LUT R7, R152, R32, RZ, 0x3c, !PT ;  /* 0x0000002098077212 */ /* 0x000fc600078e3cff */
[----:B------:R-:W5:Y:S01]  /*6c30*/  POPC R76, R76 ;  /* 0x0000004c004c7309 */ /* 0x000f620000000000 */
[----:B------:R-:W-:Y:S02]  /*6c40*/  LOP3.LUT R36, R102, R32, RZ, 0x3c, !PT ;  /* 0x0000002066247212 */ /* 0x000fe400078e3cff */
[----:B------:R-:W-:-:S05]  /*6c50*/  LOP3.LUT R32, R103, R33, RZ, 0x3c, !PT ;  /* 0x0000002167207212 */ /* 0x000fca00078e3cff */
[----:B------:R-:W-:Y:S08]  /*6c60*/  POPC R70, R70 ;  /* 0x0000004600467309 */ /* 0x000ff00000000000 */
[----:B------:R-:W2:Y:S08]  /*6c70*/  POPC R31, R31 ;  /* 0x0000001f001f7309 */ /* 0x000eb00000000000 */
[----:B------:R-:W-:Y:S08]  /*6c80*/  POPC R64, R64 ;  /* 0x0000004000407309 */ /* 0x000ff00000000000 */
[----:B------:R-:W4:Y:S01]  /*6c90*/  POPC R65, R65 ;  /* 0x0000004100417309 */ /* 0x000f220000000000 */
[----:B0-----:R-:W-:-:S02]  /*6ca0*/  LOP3.LUT R196, R96, R4, RZ, 0x3c, !PT ;  /* 0x0000000460c47212 */ /* 0x001fc400078e3cff */
[-C--:B------:R-:W-:Y:S02]  /*6cb0*/  LOP3.LUT R53, R94, R4.reuse, RZ, 0x3c, !PT ;  /* 0x000000045e357212 */ /* 0x080fe400078e3cff */
[----:B------:R-:W-:-:S03]  /*6cc0*/  LOP3.LUT R25, R80, R4, RZ, 0x3c, !PT ;  /* 0x0000000450197212 */ /* 0x000fc600078e3cff */
[----:B------:R0:W-:Y:S01]  /*6cd0*/  POPC R87, R32 ;  /* 0x0000002000577309 */ /* 0x0001e20000000000 */
[----:B-1----:R-:W-:Y:S02]  /*6ce0*/  IADD3 R71, PT, PT, R13, R74, R71 ;  /* 0x0000004a0d477210 */ /* 0x002fe40007ffe047 */
[----:B---3--:R-:W-:Y:S02]  /*6cf0*/  IADD3 R13, PT, PT, R12, R75, R77 ;  /* 0x0000004b0c0d7210 */ /* 0x008fe40007ffe04d */
[----:B------:R-:W-:Y:S01]  /*6d00*/  LOP3.LUT R139, R133, R33, RZ, 0x3c, !PT ;  /* 0x00000021858b7212 */ /* 0x000fe200078e3cff */
[----:B------:R-:W-:Y:S01]  /*6d10*/  LDS.64 R74, [R59+0xe80] ;  /* 0x000e80003b4a7984 */ /* 0x000fe20000000a00 */
[----:B0-----:R-:W-:Y:S02]  /*6d20*/  LOP3.LUT R32, R90, R4, RZ, 0x3c, !PT ;  /* 0x000000045a207212 */ /* 0x001fe400078e3cff */
[----:B------:R-:W-:Y:S02]  /*6d30*/  LOP3.LUT R4, R81, R5, RZ, 0x3c, !PT ;  /* 0x0000000551047212 */ /* 0x000fe400078e3cff */
[----:B------:R-:W-:-:S02]  /*6d40*/  LOP3.LUT R105, R157, R33, RZ, 0x3c, !PT ;  /* 0x000000219d697212 */ /* 0x000fc400078e3cff */
[----:B------:R-:W-:Y:S01]  /*6d50*/  LOP3.LUT R54, R153, R33, RZ, 0x3c, !PT ;  /* 0x0000002199367212 */ /* 0x000fe200078e3cff */
[----:B------:R0:W-:Y:S01]  /*6d60*/  POPC R42, R4 ;  /* 0x00000004002a7309 */ /* 0x0001e20000000000 */
[-C--:B------:R-:W-:Y:S02]  /*6d70*/  LOP3.LUT R225, R97, R5.reuse, RZ, 0x3c, !PT ;  /* 0x0000000561e17212 */ /* 0x080fe400078e3cff */
[-C--:B------:R-:W-:Y:S02]  /*6d80*/  LOP3.LUT R56, R95, R5.reuse, RZ, 0x3c, !PT ;  /* 0x000000055f387212 */ /* 0x080fe400078e3cff */
[----:B------:R-:W-:Y:S02]  /*6d90*/  LOP3.LUT R33, R91, R5, RZ, 0x3c, !PT ;  /* 0x000000055b217212 */ /* 0x000fe400078e3cff */
[----:B-----5:R-:W-:Y:S02]  /*6da0*/  IADD3 R15, PT, PT, R15, R221, R76 ;  /* 0x000000dd0f0f7210 */ /* 0x020fe40007ffe04c */
[----:B--2---:R-:W-:Y:S01]  /*6db0*/  IADD3 R12, PT, PT, R71, R70, R31 ;  /* 0x00000046470c7210 */ /* 0x004fe20007ffe01f */
[----:B------:R-:W-:Y:S01]  /*6dc0*/  LDS.64 R76, [R59+0x680] ;  /* 0x000680003b4c7984 */ /* 0x000fe20000000a00 */
[----:B----4-:R-:W-:-:S03]  /*6dd0*/  IADD3 R13, PT, PT, R13, R64, R65 ;  /* 0x000000400d0d7210 */ /* 0x010fc60007ffe041 */
[----:B0-----:R-:W0:Y:S01]  /*6de0*/  LDS.64 R4, [R197+0x68] ;  /* 0x00006800c5047984 */ /* 0x001e220000000a00 */
[----:B------:R-:W-:Y:S03]  /*6df0*/  POPC R49, R49 ;  /* 0x0000003100317309 */ /* 0x000fe60000000000 */
[----:B------:R-:W1:Y:S04]  /*6e00*/  LDS.64 R70, [R59+0x1680] ;  /* 0x001680003b467984 */ /* 0x000e680000000a00 */
[----:B------:R-:W2:Y:S01]  /*6e10*/  LDS.64 R64, [R59+0x1e80] ;  /* 0x001e80003b407984 */ /* 0x000ea20000000a00 */
[----:B------:R-:W3:Y:S08]  /*6e20*/  POPC R48, R48 ;  /* 0x0000003000307309 */ /* 0x000ef00000000000 */
[----:B------:R-:W-:Y:S08]  /*6e30*/  POPC R47, R47 ;  /* 0x0000002f002f7309 */ /* 0x000ff00000000000 */
[----:B------:R-:W4:Y:S01]  /*6e40*/  POPC R30, R30 ;  /* 0x0000001e001e7309 */ /* 0x000f220000000000 */
[----:B---3--:R-:W-:-:S07]  /*6e50*/  IADD3 R14, PT, PT, R14, R49, R48 ;  /* 0x000000310e0e7210 */ /* 0x008fce0007ffe030 */
[----:B------:R-:W-:Y:S08]  /*6e60*/  POPC R129, R129 ;  /* 0x0000008100817309 */ /* 0x000ff00000000000 */
[----:B------:R-:W3:Y:S08]  /*6e70*/  POPC R198, R198 ;  /* 0x000000c600c67309 */ /* 0x000ef00000000000 */
[----:B------:R-:W-:Y:S08]  /*6e80*/  POPC R45, R45 ;  /* 0x0000002d002d7309 */ /* 0x000ff00000000000 */
[----:B------:R-:W5:Y:S08]  /*6e90*/  POPC R50, R50 ;  /* 0x0000003200327309 */ /* 0x000f700000000000 */
[----:B------:R-:W-:Y:S08]  /*6ea0*/  POPC R41, R41 ;  /* 0x0000002900297309 */ /* 0x000ff00000000000 */
[----:B------:R-:W0:Y:S08]  /*6eb0*/  POPC R46, R46 ;  /* 0x0000002e002e7309 */ /* 0x000e300000000000 */
[----:B------:R-:W-:Y:S08]  /*6ec0*/  POPC R63, R63 ;  /* 0x0000003f003f7309 */ /* 0x000ff00000000000 */
[----:B------:R-:W1:Y:S01]  /*6ed0*/  POPC R66, R66 ;  /* 0x0000004200427309 */ /* 0x000e620000000000 */
[----:B----4-:R-:W-:-:S07]  /*6ee0*/  IADD3 R14, PT, PT, R14, R47, R30 ;  /* 0x0000002f0e0e7210 */ /* 0x010fce0007ffe01e */
[----:B------:R-:W-:Y:S08]  /*6ef0*/  POPC R67, R67 ;  /* 0x0000004300437309 */ /* 0x000ff00000000000 */
[----:B------:R-:W4:Y:S08]  /*6f00*/  POPC R128, R128 ;  /* 0x0000008000807309 */ /* 0x000f300000000000 */
[----:B------:R-:W-:Y:S08]  /*6f10*/  POPC R34, R34 ;  /* 0x0000002200227309 */ /* 0x000ff00000000000 */
[----:B------:R-:W2:Y:S08]  /*6f20*/  POPC R37, R37 ;  /* 0x0000002500257309 */ /* 0x000eb00000000000 */
[----:B------:R-:W-:Y:S08]  /*6f30*/  POPC R39, R39 ;  /* 0x0000002700277309 */ /* 0x000ff00000000000 */
[----:B------:R-:W2:Y:S08]  /*6f40*/  POPC R62, R62 ;  /* 0x0000003e003e7309 */ /* 0x000eb00000000000 */
[----:B------:R-:W2:Y:S01]  /*6f50*/  POPC R38, R38 ;  /* 0x0000002600267309 */ /* 0x000ea20000000000 */
[----:B------:R-:W-:-:S07]  /*6f60*/  LOP3.LUT R48, R68, R28, RZ, 0x3c, !PT ;  /* 0x0000001c44307212 */ /* 0x000fce00078e3cff */
[----:B------:R-:W-:Y:S01]  /*6f70*/  POPC R186, R186 ;  /* 0x000000ba00ba7309 */ /* 0x000fe20000000000 */
[----:B------:R-:W-:-:S07]  /*6f80*/  LOP3.LUT R220, R82, R28, RZ, 0x3c, !PT ;  /* 0x0000001c52dc7212 */ /* 0x000fce00078e3cff */
[----:B------:R-:W2:Y:S01]  /*6f90*/  POPC R237, R237 ;  /* 0x000000ed00ed7309 */ /* 0x000ea20000000000 */
[----:B------:R-:W-:-:S07]  /*6fa0*/  LOP3.LUT R30, R78, R28, RZ, 0x3c, !PT ;  /* 0x0000001c4e1e7212 */ /* 0x000fce00078e3cff */
[----:B------:R-:W-:Y:S01]  /*6fb0*/  POPC R44, R44 ;  /* 0x0000002c002c7309 */ /* 0x000fe20000000000 */
[----:B------:R-:W-:-:S07]  /*6fc0*/  LOP3.LUT R47, R72, R28, RZ, 0x3c, !PT ;  /* 0x0000001c482f7212 */ /* 0x000fce00078e3cff */
[----:B------:R-:W2:Y:S01]  /*6fd0*/  POPC R187, R187 ;  /* 0x000000bb00bb7309 */ /* 0x000ea20000000000 */
[----:B---3--:R-:W-:-:S07]  /*6fe0*/  IADD3 R15, PT, PT, R15, R129, R198 ;  /* 0x000000810f0f7210 */ /* 0x008fce0007ffe0c6 */
[----:B------:R-:W-:Y:S01]  /*6ff0*/  POPC R138, R138 ;  /* 0x0000008a008a7309 */ /* 0x000fe20000000000 */
[----:B-----5:R-:W-:-:S07]  /*7000*/  IADD3 R14, PT, PT, R14, R45, R50 ;  /* 0x0000002d0e0e7210 */ /* 0x020fce0007ffe032 */
[----:B------:R-:W-:Y:S01]  /*7010*/  POPC R165, R165 ;  /* 0x000000a500a57309 */ /* 0x000fe20000000000 */
[----:B------:R-:W-:-:S07]  /*7020*/  LOP3.LUT R49, R69, R29, RZ, 0x3c, !PT ;  /* 0x0000001d45317212 */ /* 0x000fce00078e3cff */
[----:B------:R-:W3:Y:S01]  /*7030*/  POPC R164, R164 ;  /* 0x000000a400a47309 */ /* 0x000ee20000000000 */
[-C--:B------:R-:W-:Y:S02]  /*7040*/  LOP3.LUT R221, R83, R29.reuse, RZ, 0x3c, !PT ;  /* 0x0000001d53dd7212 */ /* 0x080fe400078e3cff */
[-C--:B------:R-:W-:Y:S02]  /*7050*/  LOP3.LUT R31, R79, R29.reuse, RZ, 0x3c, !PT ;  /* 0x0000001d4f1f7212 */ /* 0x080fe400078e3cff */
[----:B------:R-:W-:-:S03]  /*7060*/  LOP3.LUT R234, R73, R29, RZ, 0x3c, !PT ;  /* 0x0000001d49ea7212 */ /* 0x000fc600078e3cff */
[----:B------:R-:W-:Y:S01]  /*7070*/  POPC R7, R7 ;  /* 0x0000000700077309 */ /* 0x000fe20000000000 */
[----:B0-----:R-:W-:Y:S02]  /*7080*/  IADD3 R28, PT, PT, R12, R41, R46 ;  /* 0x000000290c1c7210 */ /* 0x001fe40007ffe02e */
[----:B-1----:R-:W-:-:S05]  /*7090*/  IADD3 R29, PT, PT, R13, R63, R66 ;  /* 0x0000003f0d1d7210 */ /* 0x002fca0007ffe042 */
[----:B------:R-:W0:Y:S01]  /*70a0*/  POPC R54, R54 ;  /* 0x0000003600367309 */ /* 0x000e220000000000 */
[----:B----4-:R-:W-:Y:S01]  /*70b0*/  IADD3 R15, PT, PT, R15, R67, R128 ;  /* 0x000000430f0f7210 */ /* 0x010fe20007ffe080 */
[----:B------:R-:W-:Y:S01]  /*70c0*/  LDS.64 R12, [R197+0x70] ;  /* 0x00007000c50c7984 */ /* 0x000fe20000000a00 */
[----:B--2---:R-:W-:-:S05]  /*70d0*/  IADD3 R14, PT, PT, R14, R34, R37 ;  /* 0x000000220e0e7210 */ /* 0x004fca0007ffe025 */
[----:B------:R-:W-:Y:S01]  /*70e0*/  POPC R104, R104 ;  /* 0x0000006800687309 */ /* 0x000fe20000000000 */
[----:B------:R-:W-:Y:S01]  /*70f0*/  IADD3 R28, PT, PT, R28, R39, R62 ;  /* 0x000000271c1c7210 */ /* 0x000fe20007ffe03e */
[----:B------:R-:W1:Y:S06]  /*7100*/  LDS.64 R66, [R59+0x700] ;  /* 0x000700003b427984 */ /* 0x000e6c0000000a00 */
[----:B------:R-:W2:Y:S01]  /*7110*/  POPC R139, R139 ;  /* 0x0000008b008b7309 */ /* 0x000ea20000000000 */
[----:B------:R-:W-:Y:S01]  /*7120*/  IADD3 R29, PT, PT, R29, R38, R235 ;  /* 0x000000261d1d7210 */ /* 0x000fe20007ffe0eb */
[----:B------:R-:W4:Y:S06]  /*7130*/  LDS.64 R128, [R59+0xf00] ;  /* 0x000f00003b807984 */ /* 0x000f2c0000000a00 */
[----:B------:R-:W-:Y:S08]  /*7140*/  POPC R86, R86 ;  /* 0x0000005600567309 */ /* 0x000ff00000000000 */
[----:B------:R-:W5:Y:S08]  /*7150*/  POPC R105, R105 ;  /* 0x0000006900697309 */ /* 0x000f700000000000 */
[----:B------:R-:W1:Y:S01]  /*7160*/  POPC R36, R36 ;  /* 0x0000002400247309 */ /* 0x000e620000000000 */
[----:B------:R-:W-:Y:S01]  /*7170*/  IADD3 R15, PT, PT, R15, R186, R237 ;  /* 0x000000ba0f0f7210 */ /* 0x000fe20007ffe0ed */
[----:B------:R-:W4:Y:S01]  /*7180*/  LDS.64 R62, [R59+0x1700] ;  /* 0x001700003b3e7984 */ /* 0x000f220000000a00 */
[----:B------:R-:W-:-:S02]  /*7190*/  IADD3 R14, PT, PT, R14, R44, R187 ;  /* 0x0000002c0e0e7210 */ /* 0x000fc40007ffe0bb */
[----:B---3--:R-:W-:Y:S01]  /*71a0*/  IADD3 R236, PT, PT, R29, R164, R203 ;  /* 0x000000a41dec7210 */ /* 0x008fe20007ffe0cb */
[----:B------:R-:W3:Y:S02]  /*71b0*/  LDS.64 R186, [R59+0x1f00] ;  /* 0x001f00003bba7984 */ /* 0x000ee40000000a00 */
[----:B------:R0:W-:Y:S01]  /*71c0*/  POPC R198, R234 ;  /* 0x000000ea00c67309 */ /* 0x0001e20000000000 */
[-C--:B------:R-:W-:Y:S02]  /*71d0*/  LOP3.LUT R50, R76, R4.reuse, RZ, 0x3c, !PT ;  /* 0x000000044c327212 */ /* 0x080fe400078e3cff */
[----:B------:R-:W-:Y:S02]  /*71e0*/  LOP3.LUT R45, R77, R5, RZ, 0x3c, !PT ;  /* 0x000000054d2d7212 */ /* 0x000fe400078e3cff */
[----:B------:R-:W-:Y:S02]  /*71f0*/  LOP3.LUT R41, R74, R4, RZ, 0x3c, !PT ;  /* 0x000000044a297212 */ /* 0x000fe400078e3cff */
[----:B0-----:R-:W-:-:S02]  /*7200*/  IADD3 R234, PT, PT, R28, R138, R165 ;  /* 0x0000008a1cea7210 */ /* 0x001fc40007ffe0a5 */
[----:B------:R-:W-:Y:S01]  /*7210*/  LOP3.LUT R46, R75, R5, RZ, 0x3c, !PT ;  /* 0x000000054b2e7212 */ /* 0x000fe200078e3cff */
[----:B------:R-:W-:Y:S01]  /*7220*/  LDS.64 R164, [R59+0x780] ;  /* 0x000780003ba47984 */ /* 0x000fe20000000a00 */
[----:B------:R-:W-:Y:S02]  /*7230*/  IADD3 R235, PT, PT, R234, R7, R54 ;  /* 0x00000007eaeb7210 */ /* 0x000fe40007ffe036 */
[-C--:B------:R-:W-:Y:S02]  /*7240*/  LOP3.LUT R34, R70, R4.reuse, RZ, 0x3c, !PT ;  /* 0x0000000446227212 */ /* 0x080fe400078e3cff */
[-C--:B------:R-:W-:Y:S02]  /*7250*/  LOP3.LUT R39, R71, R5.reuse, RZ, 0x3c, !PT ;  /* 0x0000000547277212 */ /* 0x080fe400078e3cff */
[----:B------:R-:W-:Y:S02]  /*7260*/  LOP3.LUT R37, R64, R4, RZ, 0x3c, !PT ;  /* 0x0000000440257212 */ /* 0x000fe400078e3cff */
[----:B------:R-:W-:-:S02]  /*7270*/  LOP3.LUT R238, R65, R5, RZ, 0x3c, !PT ;  /* 0x0000000541ee7212 */ /* 0x000fc400078e3cff */
[----:B--2---:R-:W-:Y:S01]  /*7280*/  IADD3 R15, PT, PT, R15, R104, R139 ;  /* 0x000000680f0f7210 */ /* 0x004fe20007ffe08b */
[----:B------:R-:W0:Y:S01]  /*7290*/  LDS.64 R4, [R197+0x78] ;  /* 0x00007800c5047984 */ /* 0x000e220000000a00 */
[----:B-----5:R-:W-:Y:S02]  /*72a0*/  IADD3 R14, PT, PT, R14, R86, R105 ;  /* 0x000000560e0e7210 */ /* 0x020fe40007ffe069 */
[----:B-1----:R-:W-:Y:S01]  /*72b0*/  IADD3 R234, PT, PT, R236, R36, R87 ;  /* 0x00000024ecea7210 */ /* 0x002fe20007ffe057 */
[----:B------:R-:W1:Y:S04]  /*72c0*/  LDS.64 R138, [R59+0xf80] ;  /* 0x000f80003b8a7984 */ /* 0x000e680000000a00 */
[----:B------:R-:W2:Y:S04]  /*72d0*/  LDS.64 R104, [R59+0x1780] ;  /* 0x001780003b687984 */ /* 0x000ea80000000a00 */
[----:B------:R-:W5:Y:S01]  /*72e0*/  LDS.64 R86, [R59+0x1f80] ;  /* 0x001f80003b567984 */ /* 0x000f620000000a00 */
[----:B------:R-:W-:Y:S08]  /*72f0*/  POPC R57, R57 ;  /* 0x0000003900397309 */ /* 0x000ff00000000000 */
[----:B------:R-:W3:Y:S08]  /*7300*/  POPC R228, R228 ;  /* 0x000000e400e47309 */ /* 0x000ef00000000000 */
[----:B------:R-:W-:Y:S08]  /*7310*/  POPC R51, R51 ;  /* 0x0000003300337309 */ /* 0x000ff00000000000 */
[----:B------:R-:W0:Y:S08]  /*7320*/  POPC R58, R58 ;  /* 0x0000003a003a7309 */ /* 0x000e300000000000 */
[----:B------:R-:W-:Y:S08]  /*7330*/  POPC R40, R40 ;  /* 0x0000002800287309 */ /* 0x000ff00000000000 */
[----:B------:R-:W2:Y:S01]  /*7340*/  POPC R43, R43 ;  /* 0x0000002b002b7309 */ /* 0x000ea20000000000 */
[----:B------:R-:W-:-:S02]  /*7350*/  LOP3.LUT R44, R66, R12, RZ, 0x3c, !PT ;  /* 0x0000000c422c7212 */ /* 0x000fc400078e3cff */
[-C--:B------:R-:W-:Y:S02]  /*7360*/  LOP3.LUT R237, R67, R13.reuse, RZ, 0x3c, !PT ;  /* 0x0000000d43ed7212 */ /* 0x080fe400078e3cff */
[-C--:B----4-:R-:W-:Y:S02]  /*7370*/  LOP3.LUT R28, R128, R12.reuse, RZ, 0x3c, !PT ;  /* 0x0000000c801c7212 */ /* 0x090fe400078e3cff */
[-C--:B------:R-:W-:Y:S01]  /*7380*/  LOP3.LUT R29, R129, R13.reuse, RZ, 0x3c, !PT ;  /* 0x0000000d811d7212 */ /* 0x080fe200078e3cff */
[----:B------:R4:W-:Y:S01]  /*7390*/  POPC R38, R238 ;  /* 0x000000ee00267309 */ /* 0x0009e20000000000 */
[-C--:B------:R-:W-:Y:S02]  /*73a0*/  LOP3.LUT R7, R62, R12.reuse, RZ, 0x3c, !PT ;  /* 0x0000000c3e077212 */ /* 0x080fe400078e3cff */
[----:B------:R-:W-:Y:S02]  /*73b0*/  LOP3.LUT R36, R63, R13, RZ, 0x3c, !PT ;  /* 0x0000000d3f247212 */ /* 0x000fe400078e3cff */
[----:B---3--:R-:W-:-:S02]  /*73c0*/  LOP3.LUT R54, R186, R12, RZ, 0x3c, !PT ;  /* 0x0000000cba367212 */ /* 0x008fc400078e3cff */
[----:B------:R-:W-:Y:S02]  /*73d0*/  IADD3 R228, PT, PT, R15, R57, R228 ;  /* 0x000000390fe47210 */ /* 0x000fe40007ffe0e4 */
[----:B----4-:R-:W-:Y:S02]  /*73e0*/  LOP3.LUT R238, R187, R13, RZ, 0x3c, !PT ;  /* 0x0000000dbbee7212 */ /* 0x010fe400078e3cff */
[----:B------:R-:W3:Y:S01]  /*73f0*/  LDS.64 R12, [R197+0x880] ;  /* 0x00088000c50c7984 */ /* 0x000ee20000000a00 */
[----:B------:R2:W-:Y:S01]  /*7400*/  POPC R203, R237 ;  /* 0x000000ed00cb7309 */ /* 0x0005e20000000000 */
[----:B0-----:R-:W-:Y:S02]  /*7410*/  IADD3 R236, PT, PT, R14, R51, R58 ;  /* 0x000000330eec7210 */ /* 0x001fe40007ffe03a */
[----:B------:R-:W-:Y:S02]  /*7420*/  LOP3.LUT R57, R164, R4, RZ, 0x3c, !PT ;  /* 0x00000004a4397212 */ /* 0x000fe400078e3cff */
[----:B------:R-:W-:-:S02]  /*7430*/  LOP3.LUT R58, R165, R5, RZ, 0x3c, !PT ;  /* 0x00000005a53a7212 */ /* 0x000fc400078e3cff */
[----:B-1----:R-:W-:Y:S01]  /*7440*/  LOP3.LUT R14, R138, R4, RZ, 0x3c, !PT ;  /* 0x000000048a0e7212 */ /* 0x002fe200078e3cff */
[----:B------:R0:W-:Y:S01]  /*7450*/  POPC R15, R238 ;  /* 0x000000ee000f7309 */ /* 0x0001e20000000000 */
[-C--:B------:R-:W-:Y:S02]  /*7460*/  LOP3.LUT R51, R139, R5.reuse, RZ, 0x3c, !PT ;  /* 0x000000058b337212 */ /* 0x080fe400078e3cff */
[----:B--2---:R-:W-:Y:S02]  /*7470*/  IADD3 R237, PT, PT, R235, R40, R43 ;  /* 0x00000028ebed7210 */ /* 0x004fe40007ffe02b */
[-C--:B------:R-:W-:Y:S02]  /*7480*/  LOP3.LUT R40, R104, R4.reuse, RZ, 0x3c, !PT ;  /* 0x0000000468287212 */ /* 0x080fe400078e3cff */
[----:B------:R-:W-:Y:S02]  /*7490*/  LOP3.LUT R43, R105, R5, RZ, 0x3c, !PT ;  /* 0x00000005692b7212 */ /* 0x000fe400078e3cff */
[----:B-----5:R-:W-:-:S02]  /*74a0*/  LOP3.LUT R59, R86, R4, RZ, 0x3c, !PT ;  /* 0x00000004563b7212 */ /* 0x020fc400078e3cff */
[----:B0-----:R-:W-:Y:S02]  /*74b0*/  LOP3.LUT R238, R87, R5, RZ, 0x3c, !PT ;  /* 0x0000000557ee7212 */ /* 0x001fe400078e3cff */
[----:B------:R-:W0:Y:S01]  /*74c0*/  LDS.64 R4, [R197+0x888] ;  /* 0x00088800c5047984 */ /* 0x000e220000000a00 */
[----:B------:R-:W-:Y:S08]  /*74d0*/  POPC R218, R218 ;  /* 0x000000da00da7309 */ /* 0x000ff00000000000 */
[----:B------:R-:W1:Y:S08]  /*74e0*/  POPC R219, R219 ;  /* 0x000000db00db7309 */ /* 0x000e700000000000 */
[----:B------:R-:W-:Y:S08]  /*74f0*/  POPC R215, R215 ;  /* 0x000000d700d77309 */ /* 0x000ff00000000000 */
[----:B------:R-:W2:Y:S08]  /*7500*/  POPC R216, R216 ;  /* 0x000000d800d87309 */ /* 0x000eb00000000000 */
[----:B------:R-:W-:Y:S08]  /*7510*/  POPC R195, R195 ;  /* 0x000000c300c37309 */ /* 0x000ff00000000000 */
[----:B------:R-:W4:Y:S08]  /*7520*/  POPC R214, R214 ;  /* 0x000000d600d67309 */ /* 0x000f300000000000 */
[----:B------:R-:W-:Y:S08]  /*7530*/  POPC R35, R35 ;  /* 0x0000002300237309 */ /* 0x000ff00000000000 */
[----:B------:R-:W5:Y:S08]  /*7540*/  POPC R52, R52 ;  /* 0x0000003400347309 */ /* 0x000f700000000000 */
[----:B------:R-:W-:Y:S08]  /*7550*/  POPC R206, R206 ;  /* 0x000000ce00ce7309 */ /* 0x000ff00000000000 */
[----:B------:R-:W0:Y:S08]  /*7560*/  POPC R231, R231 ;  /* 0x000000e700e77309 */ /* 0x000e300000000000 */
[----:B------:R-:W-:Y:S08]  /*7570*/  POPC R212, R212 ;  /* 0x000000d400d47309 */ /* 0x000ff00000000000 */
[----:B------:R-:W0:Y:S08]  /*7580*/  POPC R233, R233 ;  /* 0x000000e900e97309 */ /* 0x000e300000000000 */
[----:B------:R-:W-:Y:S08]  /*7590*/  POPC R204, R204 ;  /* 0x000000cc00cc7309 */ /* 0x000ff00000000000 */
[----:B------:R-:W0:Y:S08]  /*75a0*/  POPC R213, R213 ;  /* 0x000000d500d57309 */ /* 0x000e300000000000 */
[----:B------:R-:W-:Y:S08]  /*75b0*/  POPC R27, R27 ;  /* 0x0000001b001b7309 */ /* 0x000ff00000000000 */
[----:B------:R-:W0:Y:S01]  /*75c0*/  POPC R202, R202 ;  /* 0x000000ca00ca7309 */ /* 0x000e220000000000 */
[----:B-1----:R-:W-:-:S02]  /*75d0*/  IADD3 R235, PT, PT, R228, R218, R219 ;  /* 0x000000dae4eb7210 */ /* 0x002fc40007ffe0db */
[----:B--2---:R-:W-:Y:S02]  /*75e0*/  IADD3 R234, PT, PT, R234, R215, R216 ;  /* 0x000000d7eaea7210 */ /* 0x004fe40007ffe0d8 */
[----:B----4-:R-:W-:Y:S02]  /*75f0*/  IADD3 R214, PT, PT, R236, R195, R214 ;  /* 0x000000c3ecd67210 */ /* 0x010fe40007ffe0d6 */
[----:B-----5:R-:W-:Y:S01]  /*7600*/  IADD3 R237, PT, PT, R237, R35, R52 ;  /* 0x00000023eded7210 */ /* 0x020fe20007ffe034 */
[----:B------:R1:W-:Y:S01]  /*7610*/  POPC R228, R238 ;  /* 0x000000ee00e47309 */ /* 0x0003e20000000000 */
[-C--:B---3--:R-:W-:Y:S02]  /*7620*/  LOP3.LUT R218, R60, R12.reuse, RZ, 0x3c, !PT ;  /* 0x0000000c3cda7212 */ /* 0x088fe400078e3cff */
[----:B------:R-:W-:Y:S02]  /*7630*/  LOP3.LUT R219, R61, R13, RZ, 0x3c, !PT ;  /* 0x0000000d3ddb7212 */ /* 0x000fe400078e3cff */
[----:B------:R-:W-:-:S02]  /*7640*/  LOP3.LUT R195, R184, R12, RZ, 0x3c, !PT ;  /* 0x0000000cb8c37212 */ /* 0x000fc400078e3cff */
[-C--:B------:R-:W-:Y:S02]  /*7650*/  LOP3.LUT R216, R185, R13.reuse, RZ, 0x3c, !PT ;  /* 0x0000000db9d87212 */ /* 0x080fe400078e3cff */
[-C--:B------:R-:W-:Y:S02]  /*7660*/  LOP3.LUT R52, R182, R12.reuse, RZ, 0x3c, !PT ;  /* 0x0000000cb6347212 */ /* 0x080fe400078e3cff */
[-C--:B------:R-:W-:Y:S02]  /*7670*/  LOP3.LUT R35, R183, R13.reuse, RZ, 0x3c, !PT ;  /* 0x0000000db7237212 */ /* 0x080fe400078e3cff */
[----:B------:R-:W-:Y:S02]  /*7680*/  LOP3.LUT R215, R158, R12, RZ, 0x3c, !PT ;  /* 0x0000000c9ed77212 */ /* 0x000fe400078e3cff */
[----:B-1----:R-:W-:Y:S02]  /*7690*/  LOP3.LUT R238, R159, R13, RZ, 0x3c, !PT ;  /* 0x0000000d9fee7212 */ /* 0x002fe400078e3cff */
[----:B------:R-:W1:Y:S01]  /*76a0*/  LDS.64 R12, [R197+0x890] ;  /* 0x00089000c50c7984 */ /* 0x000e620000000a00 */
[----:B0-----:R-:W-:-:S02]  /*76b0*/  IADD3 R231, PT, PT, R234, R206, R231 ;  /* 0x000000ceeae77210 */ /* 0x001fc40007ffe0e7 */
[----:B------:R-:W-:Y:S01]  /*76c0*/  IADD3 R233, PT, PT, R235, R212, R233 ;  /* 0x000000d4ebe97210 */ /* 0x000fe20007ffe0e9 */
[----:B------:R0:W-:Y:S01]  /*76d0*/  POPC R206, R238 ;  /* 0x000000ee00ce7309 */ /* 0x0001e20000000000 */
[----:B------:R-:W-:Y:S02]  /*76e0*/  IADD3 R236, PT, PT, R214, R204, R213 ;  /* 0x000000ccd6ec7210 */ /* 0x000fe40007ffe0d5 */
[----:B------:R-:W-:Y:S02]  /*76f0*/  IADD3 R237, PT, PT, R237, R27, R202 ;  /* 0x0000001beded7210 */ /* 0x000fe40007ffe0ca */
[-C--:B------:R-:W-:Y:S02]  /*7700*/  LOP3.LUT R212, R168, R4.reuse, RZ, 0x3c, !PT ;  /* 0x00000004a8d47212 */ /* 0x080fe400078e3cff */
[----:B------:R-:W-:Y:S02]  /*7710*/  LOP3.LUT R235, R169, R5, RZ, 0x3c, !PT ;  /* 0x00000005a9eb7212 */ /* 0x000fe400078e3cff */
[----:B------:R-:W-:-:S02]  /*7720*/  LOP3.LUT R204, R180, R4, RZ, 0x3c, !PT ;  /* 0x00000004b4cc7212 */ /* 0x000fc400078e3cff */
[-C--:B------:R-:W-:Y:S02]  /*7730*/  LOP3.LUT R213, R181, R5.reuse, RZ, 0x3c, !PT ;  /* 0x00000005b5d57212 */ /* 0x080fe400078e3cff */
[-C--:B------:R-:W-:Y:S02]  /*7740*/  LOP3.LUT R27, R174, R4.reuse, RZ, 0x3c, !PT ;  /* 0x00000004ae1b7212 */ /* 0x080fe400078e3cff */
[-C--:B------:R-:W-:Y:S02]  /*7750*/  LOP3.LUT R202, R175, R5.reuse, RZ, 0x3c, !PT ;  /* 0x00000005afca7212 */ /* 0x080fe400078e3cff */
[----:B------:R-:W-:Y:S02]  /*7760*/  LOP3.LUT R214, R150, R4, RZ, 0x3c, !PT ;  /* 0x0000000496d67212 */ /* 0x000fe400078e3cff */
[----:B0-----:R-:W-:Y:S02]  /*7770*/  LOP3.LUT R238, R151, R5, RZ, 0x3c, !PT ;  /* 0x0000000597ee7212 */ /* 0x001fe400078e3cff */
[----:B------:R-:W0:Y:S01]  /*7780*/  LDS.64 R4, [R197+0x898] ;  /* 0x00089800c5047984 */ /* 0x000e220000000a00 */
        /* <DEDUP_REMOVED lines=16> */
[----:B--2---:R-:W-:-:S02]  /*7890*/  IADD3 R234, PT, PT, R231, R217, R222 ;  /* 0x000000d9e7ea7210 */ /* 0x004fc40007ffe0de */
[----:B---3--:R-:W-:Y:S02]  /*78a0*/  IADD3 R229, PT, PT, R233, R226, R229 ;  /* 0x000000e2e9e57210 */ /* 0x008fe40007ffe0e5 */
[----:B----4-:R-:W-:Y:S02]  /*78b0*/  IADD3 R236, PT, PT, R236, R210, R211 ;  /* 0x000000d2ecec7210 */ /* 0x010fe40007ffe0d3 */
[----:B-----5:R-:W-:Y:S01]  /*78c0*/  IADD3 R237, PT, PT, R237, R192, R193 ;  /* 0x000000c0eded7210 */ /* 0x020fe20007ffe0c1 */
[----:B------:R2:W-:Y:S01]  /*78d0*/  POPC R217, R238 ;  /* 0x000000ee00d97309 */ /* 0x0005e20000000000 */
[-C--:B-1----:R-:W-:Y:S02]  /*78e0*/  LOP3.LUT R226, R178, R12.reuse, RZ, 0x3c, !PT ;  /* 0x0000000cb2e27212 */ /* 0x082fe400078e3cff */
[----:B------:R-:W-:Y:S02]  /*78f0*/  LOP3.LUT R233, R179, R13, RZ, 0x3c, !PT ;  /* 0x0000000db3e97212 */ /* 0x000fe400078e3cff */
[----:B------:R-:W-:-:S02]  /*7900*/  LOP3.LUT R210, R176, R12, RZ, 0x3c, !PT ;  /* 0x0000000cb0d27212 */ /* 0x000fc400078e3cff */
[-C--:B------:R-:W-:Y:S02]  /*7910*/  LOP3.LUT R211, R177, R13.reuse, RZ, 0x3c, !PT ;  /* 0x0000000db1d37212 */ /* 0x080fe400078e3cff */
[-C--:B------:R-:W-:Y:S02]  /*7920*/  LOP3.LUT R192, R172, R12.reuse, RZ, 0x3c, !PT ;  /* 0x0000000cacc07212 */ /* 0x080fe400078e3cff */
[-C--:B------:R-:W-:Y:S02]  /*7930*/  LOP3.LUT R193, R173, R13.reuse, RZ, 0x3c, !PT ;  /* 0x0000000dadc17212 */ /* 0x080fe400078e3cff */
[----:B------:R-:W-:Y:S02]  /*7940*/  LOP3.LUT R222, R130, R12, RZ, 0x3c, !PT ;  /* 0x0000000c82de7212 */ /* 0x000fe400078e3cff */
[----:B--2---:R-:W-:Y:S02]  /*7950*/  LOP3.LUT R238, R131, R13, RZ, 0x3c, !PT ;  /* 0x0000000d83ee7212 */ /* 0x004fe400078e3cff */
        /* <DEDUP_REMOVED lines=24> */
[----:B------:R-:W0:Y:S01]  /*7ae0*/  POPC R221, R221 ;  /* 0x000000dd00dd7309 */ /* 0x000e220000000000 */
[----:B--2---:R-:W-:-:S07]  /*7af0*/  IADD3 R227, PT, PT, R234, R188, R199 ;  /* 0x000000bceae37210 */ /* 0x004fce0007ffe0c7 */
[----:B------:R-:W2:Y:S01]  /*7b00*/  POPC R25, R25 ;  /* 0x0000001900197309 */ /* 0x000ea20000000000 */
[----:B---3--:R-:W-:-:S07]  /*7b10*/  IADD3 R234, PT, PT, R236, R53, R56 ;  /* 0x00000035ecea7210 */ /* 0x008fce0007ffe038 */
[----:B------:R-:W-:Y:S08]  /*7b20*/  POPC R48, R48 ;  /* 0x0000003000307309 */ /* 0x000ff00000000000 */
[----:B------:R-:W3:Y:S08]  /*7b30*/  POPC R49, R49 ;  /* 0x0000003100317309 */ /* 0x000ef00000000000 */
[----:B------:R-:W-:Y:S08]  /*7b40*/  POPC R30, R30 ;  /* 0x0000001e001e7309 */ /* 0x000ff00000000000 */
[----:B------:R-:W3:Y:S08]  /*7b50*/  POPC R31, R31 ;  /* 0x0000001f001f7309 */ /* 0x000ef00000000000 */
[----:B------:R-:W-:Y:S08]  /*7b60*/  POPC R41, R41 ;  /* 0x0000002900297309 */ /* 0x000ff00000000000 */
[----:B------:R-:W3:Y:S01]  /*7b70*/  POPC R46, R46 ;  /* 0x0000002e002e7309 */ /* 0x000ee20000000000 */
[----:B----4-:R-:W-:-:S02]  /*7b80*/  IADD3 R230, PT, PT, R230, R196, R225 ;  /* 0x000000c4e6e67210 */ /* 0x010fc40007ffe0e1 */
[----:B-----5:R-:W-:-:S05]  /*7b90*/  IADD3 R237, PT, PT, R237, R32, R33 ;  /* 0x00000020eded7210 */ /* 0x020fca0007ffe021 */
[----:B------:R-:W-:Y:S01]  /*7ba0*/  POPC R28, R28 ;  /* 0x0000001c001c7309 */ /* 0x000fe20000000000 */
[----:B-1----:R-:W-:-:S07]  /*7bb0*/  LOP3.LUT R199, R162, R12, RZ, 0x3c, !PT ;  /* 0x0000000ca2c77212 */ /* 0x002fce00078e3cff */
[----:B------:R-:W1:Y:S01]  /*7bc0*/  POPC R29, R29 ;  /* 0x0000001d001d7309 */ /* 0x000e620000000000 */
[-C--:B------:R-:W-:Y:S02]  /*7bd0*/  LOP3.LUT R236, R163, R13.reuse, RZ, 0x3c, !PT ;  /* 0x0000000da3ec7212 */ /* 0x080fe400078e3cff */
[-C--:B------:R-:W-:Y:S02]  /*7be0*/  LOP3.LUT R53, R160, R12.reuse, RZ, 0x3c, !PT ;  /* 0x0000000ca0357212 */ /* 0x080fe400078e3cff */
[-C--:B------:R-:W-:Y:S02]  /*7bf0*/  LOP3.LUT R188, R161, R13.reuse, RZ, 0x3c, !PT ;  /* 0x0000000da1bc7212 */ /* 0x080fe400078e3cff */
[-C--:B------:R-:W-:Y:S01]  /*7c00*/  LOP3.LUT R33, R154, R12.reuse, RZ, 0x3c, !PT ;  /* 0x0000000c9a217212 */ /* 0x080fe200078e3cff */
[----:B------:R4:W-:Y:S01]  /*7c10*/  POPC R196, R238 ;  /* 0x000000ee00c47309 */ /* 0x0009e20000000000 */
[----:B------:R-:W-:Y:S02]  /*7c20*/  LOP3.LUT R56, R155, R13, RZ, 0x3c, !PT ;  /* 0x0000000d9b387212 */ /* 0x000fe400078e3cff */
[----:B------:R-:W-:-:S02]  /*7c30*/  LOP3.LUT R32, R118, R12, RZ, 0x3c, !PT ;  /* 0x0000000c76207212 */ /* 0x000fc400078e3cff */
[----:B0-----:R-:W-:Y:S02]  /*7c40*/  IADD3 R220, PT, PT, R234, R220, R221 ;  /* 0x000000dceadc7210 */ /* 0x001fe40007ffe0dd */
[----:B----4-:R-:W-:Y:S02]  /*7c50*/  LOP3.LUT R238, R119, R13, RZ, 0x3c, !PT ;  /* 0x0000000d77ee7212 */ /* 0x010fe400078e3cff */
[----:B------:R-:W0:Y:S01]  /*7c60*/  LDS.64 R12, [R197+0x8b0] ;  /* 0x0008b000c50c7984 */ /* 0x000e220000000a00 */
[----:B--2---:R-:W-:Y:S02]  /*7c70*/  IADD3 R225, PT, PT, R227, R25, R42 ;  /* 0x00000019e3e17210 */ /* 0x004fe40007ffe02a */
[----:B---3--:R-:W-:Y:S02]  /*7c80*/  IADD3 R230, PT, PT, R230, R48, R49 ;  /* 0x00000030e6e67210 */ /* 0x008fe40007ffe031 */
[----:B------:R-:W-:Y:S02]  /*7c90*/  IADD3 R237, PT, PT, R237, R30, R31 ;  /* 0x0000001eeded7210 */ /* 0x000fe40007ffe01f */
[----:B------:R-:W-:-:S02]  /*7ca0*/  IADD3 R220, PT, PT, R220, R41, R46 ;  /* 0x00000029dcdc7210 */ /* 0x000fc40007ffe02e */
[-C--:B------:R-:W-:Y:S02]  /*7cb0*/  LOP3.LUT R227, R132, R4.reuse, RZ, 0x3c, !PT ;  /* 0x0000000484e37212 */ /* 0x080fe400078e3cff */
[-C--:B------:R-:W-:Y:S02]  /*7cc0*/  LOP3.LUT R234, R133, R5.reuse, RZ, 0x3c, !PT ;  /* 0x0000000585ea7212 */ /* 0x080fe400078e3cff */
[-C--:B------:R-:W-:Y:S02]  /*7cd0*/  LOP3.LUT R31, R156, R4.reuse, RZ, 0x3c, !PT ;  /* 0x000000049c1f7212 */ /* 0x080fe400078e3cff */
[-C--:B------:R-:W-:Y:S02]  /*7ce0*/  LOP3.LUT R48, R157, R5.reuse, RZ, 0x3c, !PT ;  /* 0x000000059d307212 */ /* 0x080fe400078e3cff */
[----:B------:R-:W-:Y:S02]  /*7cf0*/  LOP3.LUT R25, R152, R4, RZ, 0x3c, !PT ;  /* 0x0000000498197212 */ /* 0x000fe400078e3cff */
[----:B------:R-:W-:-:S02]  /*7d00*/  LOP3.LUT R30, R153, R5, RZ, 0x3c, !PT ;  /* 0x00000005991e7212 */ /* 0x000fc400078e3cff */
[----:B------:R-:W-:Y:S02]  /*7d10*/  LOP3.LUT R42, R102, R4, RZ, 0x3c, !PT ;  /* 0x00000004662a7212 */ /* 0x000fe400078e3cff */
[----:B------:R-:W-:Y:S02]  /*7d20*/  LOP3.LUT R221, R103, R5, RZ, 0x3c, !PT ;  /* 0x0000000567dd7212 */ /* 0x000fe400078e3cff */
[----:B------:R-:W2:Y:S01]  /*7d30*/  LDS.64 R4, [R197+0x8b8] ;  /* 0x0008b800c5047984 */ /* 0x000ea20000000a00 */
[----:B-1----:R-:W-:-:S03]  /*7d40*/  IADD3 R220, PT, PT, R220, R28, R29 ;  /* 0x0000001cdcdc7210 */ /* 0x002fc60007ffe01d */
[----:B------:R-:W1:Y:S01]  /*7d50*/  LDS.64 R28, [R197+0x8c0] ;  /* 0x0008c000c51c7984 */ /* 0x000e620000000a00 */
[----:B------:R-:W3:Y:S08]  /*7d60*/  POPC R47, R47 ;  /* 0x0000002f002f7309 */ /* 0x000ef00000000000 */
[----:B------:R-:W-:Y:S08]  /*7d70*/  POPC R50, R50 ;  /* 0x0000003200327309 */ /* 0x000ff00000000000 */
[----:B------:R-:W4:Y:S08]  /*7d80*/  POPC R45, R45 ;  /* 0x0000002d002d7309 */ /* 0x000f300000000000 */
[----:B------:R-:W-:Y:S08]  /*7d90*/  POPC R34, R34 ;  /* 0x0000002200227309 */ /* 0x000ff00000000000 */
[----:B------:R-:W5:Y:S08]  /*7da0*/  POPC R39, R39 ;  /* 0x0000002700277309 */ /* 0x000f700000000000 */
[----:B------:R-:W2:Y:S08]  /*7db0*/  POPC R37, R37 ;  /* 0x0000002500257309 */ /* 0x000eb00000000000 */
[----:B------:R-:W1:Y:S08]  /*7dc0*/  POPC R44, R44 ;  /* 0x0000002c002c7309 */ /* 0x000e700000000000 */
[----:B------:R-:W-:Y:S08]  /*7dd0*/  POPC R7, R7 ;  /* 0x0000000700077309 */ /* 0x000ff00000000000 */
[----:B------:R-:W1:Y:S01]  /*7de0*/  POPC R36, R36 ;  /* 0x0000002400247309 */ /* 0x000e620000000000 */
[----:B---3--:R-:W-:-:S07]  /*7df0*/  IADD3 R198, PT, PT, R225, R47, R198 ;  /* 0x0000002fe1c67210 */ /* 0x008fce0007ffe0c6 */
[----:B------:R-:W3:Y:S01]  /*7e00*/  POPC R54, R54 ;  /* 0x0000003600367309 */ /* 0x000ee20000000000 */
[----:B----4-:R-:W-:-:S07]  /*7e10*/  IADD3 R230, PT, PT, R230, R50, R45 ;  /* 0x00000032e6e67210 */ /* 0x010fce0007ffe02d */
[----:B------:R-:W-:Y:S01]  /*7e20*/  POPC R57, R57 ;  /* 0x0000003900397309 */ /* 0x000fe20000000000 */
[----:B-----5:R-:W-:-:S07]  /*7e30*/  IADD3 R237, PT, PT, R237, R34, R39 ;  /* 0x00000022eded7210 */ /* 0x020fce0007ffe027 */
[----:B------:R-:W4:Y:S01]  /*7e40*/  POPC R58, R58 ;  /* 0x0000003a003a7309 */ /* 0x000f220000000000 */
[----:B0-----:R-:W-:-:S07]  /*7e50*/  LOP3.LUT R50, R148, R12, RZ, 0x3c, !PT ;  /* 0x0000000c94327212 */ /* 0x001fce00078e3cff */
[----:B------:R-:W-:Y:S01]  /*7e60*/  POPC R14, R14 ;  /* 0x0000000e000e7309 */ /* 0x000fe20000000000 */
[----:B------:R-:W-:-:S07]  /*7e70*/  LOP3.LUT R45, R144, R12, RZ, 0x3c, !PT ;  /* 0x0000000c902d7212 */ /* 0x000fce00078e3cff */
[----:B------:R-:W0:Y:S01]  /*7e80*/  POPC R51, R51 ;  /* 0x0000003300337309 */ /* 0x000e220000000000 */
[----:B------:R-:W-:-:S07]  /*7e90*/  LOP3.LUT R34, R142, R12, RZ, 0x3c, !PT ;  /* 0x0000000c8e227212 */ /* 0x000fce00078e3cff */
[----:B------:R-:W-:Y:S01]  /*7ea0*/  POPC R40, R40 ;  /* 0x0000002800287309 */ /* 0x000fe20000000000 */
[----:B------:R-:W-:-:S07]  /*7eb0*/  LOP3.LUT R39, R140, R12, RZ, 0x3c, !PT ;  /* 0x0000000c8c277212 */ /* 0x000fce00078e3cff */
[----:B------:R-:W5:Y:S01]  /*7ec0*/  POPC R43, R43 ;  /* 0x0000002b002b7309 */ /* 0x000f620000000000 */
[----:B--2---:R-:W-:-:S07]  /*7ed0*/  IADD3 R12, PT, PT, R198, R37, R38 ;  /* 0x00000025c60c7210 */ /* 0x004fce0007ffe026 */
[----:B------:R-:W2:Y:S01]  /*7ee0*/  POPC R59, R59 ;  /* 0x0000003b003b7309 */ /* 0x000ea20000000000 */
[----:B------:R-:W-:-:S07]  /*7ef0*/  LOP3.LUT R225, R149, R13, RZ, 0x3c, !PT ;  /* 0x0000000d95e17212 */ /* 0x000fce00078e3cff */
[----:B------:R-:W-:Y:S01]  /*7f00*/  POPC R218, R218 ;  /* 0x000000da00da7309 */ /* 0x000fe20000000000 */
[----:B------:R-:W-:-:S07]  /*7f10*/  LOP3.LUT R46, R145, R13, RZ, 0x3c, !PT ;  /* 0x0000000d912e7212 */ /* 0x000fce00078e3cff */
[----:B------:R-:W2:Y:S01]  /*7f20*/  POPC R219, R219 ;  /* 0x000000db00db7309 */ /* 0x000ea20000000000 */
[----:B------:R-:W-:-:S07]  /*7f30*/  LOP3.LUT R41, R143, R13, RZ, 0x3c, !PT ;  /* 0x0000000d8f297212 */ /* 0x000fce00078e3cff */
[----:B------:R-:W-:Y:S08]  /*7f40*/  POPC R195, R195 ;  /* 0x000000c300c37309 */ /* 0x000ff00000000000 */
[----:B------:R-:W2:Y:S01]  /*7f50*/  POPC R216, R216 ;  /* 0x000000d800d87309 */ /* 0x000ea20000000000 */
[----:B------:R-:W-:Y:S02]  /*7f60*/  LOP3.LUT R13, R141, R13, RZ, 0x3c, !PT ;  /* 0x0000000d8d0d7212 */ /* 0x000fe400078e3cff */
[----:B-1----:R-:W-:-:S02]  /*7f70*/  IADD3 R203, PT, PT, R230, R44, R203 ;  /* 0x0000002ce6cb7210 */ /* 0x002fc40007ffe0cb */
[----:B------:R-:W-:Y:S02]  /*7f80*/  IADD3 R237, PT, PT, R237, R7, R36 ;  /* 0x00000007eded7210 */ /* 0x000fe40007ffe024 */
[----:B---3--:R-:W-:Y:S01]  /*7f90*/  IADD3 R12, PT, PT, R12, R54, R15 ;  /* 0x000000360c0c7210 */ /* 0x008fe20007ffe00f */
[----:B------:R1:W-:Y:S01]  /*7fa0*/  POPC R49, R238 ;  /* 0x000000ee00317309 */ /* 0x0003e20000000000 */
[-C--:B------:R-:W-:Y:S02]  /*7fb0*/  LOP3.LUT R230, R137, R5.reuse, RZ, 0x3c, !PT ;  /* 0x0000000589e67212 */ /* 0x080fe400078e3cff */
[-C--:B------:R-:W-:Y:S02]  /*7fc0*/  LOP3.LUT R37, R134, R4.reuse, RZ, 0x3c, !PT ;  /* 0x0000000486257212 */ /* 0x080fe400078e3cff */
[-C--:B------:R-:W-:Y:S02]  /*7fd0*/  LOP3.LUT R38, R135, R5.reuse, RZ, 0x3c, !PT ;  /* 0x0000000587267212 */ /* 0x080fe400078e3cff */
[----:B------:R-:W-:Y:S01]  /*7fe0*/  LOP3.LUT R7, R122, R4, RZ, 0x3c, !PT ;  /* 0x000000047a077212 */ /* 0x000fe200078e3cff */
[----:B------:R3:W-:Y:S01]  /*7ff0*/  POPC R47, R221 ;  /* 0x000000dd002f7309 */ /* 0x0007e20000000000 */
[----:B------:R-:W-:-:S02]  /*8000*/  LOP3.LUT R36, R123, R5, RZ, 0x3c, !PT ;  /* 0x000000057b247212 */ /* 0x000fc400078e3cff */
[----:B------:R-:W-:Y:S02]  /*8010*/  LOP3.LUT R198, R114, R4, RZ, 0x3c, !PT ;  /* 0x0000000472c67212 */ /* 0x000fe400078e3cff */
[----:B-1----:R-:W-:Y:S02]  /*8020*/  LOP3.LUT R238, R115, R5, RZ, 0x3c, !PT ;  /* 0x0000000573ee7212 */ /* 0x002fe400078e3cff */
[----:B----4-:R-:W-:Y:S01]  /*8030*/  IADD3 R15, PT, PT, R203, R57, R58 ;  /* 0x00000039cb0f7210 */ /* 0x010fe20007ffe03a */
[----:B------:R5:W-:Y:S01]  /*8040*/  POPC R44, R13 ;  /* 0x0000000d002c7309 */ /* 0x000be20000000000 */
[----:B0-----:R-:W-:Y:S02]  /*8050*/  IADD3 R14, PT, PT, R220, R14, R51 ;  /* 0x0000000edc0e7210 */ /* 0x001fe40007ffe033 */
[----:B---3--:R-:W-:Y:S02]  /*8060*/  LOP3.LUT R221, R136, R4, RZ, 0x3c, !PT ;  /* 0x0000000488dd7212 */ /* 0x008fe400078e3cff */
[----:B------:R-:W0:Y:S01]  /*8070*/  LDS.64 R4, [R197+0x8c8] ;  /* 0x0008c800c5047984 */ /* 0x000e220000000a00 */
[----:B------:R-:W-:-:S02]  /*8080*/  LOP3.LUT R57, R106, R28, RZ, 0x3c, !PT ;  /* 0x0000001c6a397212 */ /* 0x000fc400078e3cff */
[-C--:B------:R-:W-:Y:S02]  /*8090*/  LOP3.LUT R51, R124, R28.reuse, RZ, 0x3c, !PT ;  /* 0x0000001c7c337212 */ /* 0x080fe400078e3cff */
[----:B------:R-:W-:Y:S02]  /*80a0*/  LOP3.LUT R54, R110, R28, RZ, 0x3c, !PT ;  /* 0x0000001c6e367212 */ /* 0x000fe400078e3cff */
[----:B-----5:R-:W-:Y:S02]  /*80b0*/  IADD3 R13, PT, PT, R237, R40, R43 ;  /* 0x00000028ed0d7210 */ /* 0x020fe40007ffe02b */
[----:B------:R-:W-:Y:S02]  /*80c0*/  LOP3.LUT R40, R120, R28, RZ, 0x3c, !PT ;  /* 0x0000001c78287212 */ /* 0x000fe400078e3cff */
[----:B--2---:R-:W-:Y:S02]  /*80d0*/  IADD3 R12, PT, PT, R12, R59, R228 ;  /* 0x0000003b0c0c7210 */ /* 0x004fe40007ffe0e4 */
[----:B------:R-:W-:-:S02]  /*80e0*/  IADD3 R28, PT, PT, R11, R218, R219 ;  /* 0x000000da0b1c7210 */ /* 0x000fc40007ffe0db */
[----:B------:R-:W-:Y:S02]  /*80f0*/  IADD3 R228, PT, PT, R10, R195, R216 ;  /* 0x000000c30ae47210 */ /* 0x000fe40007ffe0d8 */
[----:B------:R-:W1:Y:S01]  /*8100*/  LDS.64 R10, [R197+0x8d0] ;  /* 0x0008d000c50a7984 */ /* 0x000e620000000a00 */
[----:B------:R-:W-:Y:S08]  /*8110*/  POPC R52, R52 ;  /* 0x0000003400347309 */ /* 0x000ff00000000000 */
[----:B------:R-:W2:Y:S08]  /*8120*/  POPC R35, R35 ;  /* 0x0000002300237309 */ /* 0x000eb00000000000 */
[----:B------:R-:W3:Y:S01]  /*8130*/  POPC R215, R215 ;  /* 0x000000d700d77309 */ /* 0x000ee20000000000 */
[----:B------:R-:W-:-:S07]  /*8140*/  LOP3.LUT R220, R107, R29, RZ, 0x3c, !PT ;  /* 0x0000001d6bdc7212 */ /* 0x000fce00078e3cff */
[----:B------:R-:W-:Y:S01]  /*8150*/  POPC R204, R204 ;  /* 0x000000cc00cc7309 */ /* 0x000fe20000000000 */
[----:B------:R-:W-:-:S07]  /*8160*/  LOP3.LUT R58, R125, R29, RZ, 0x3c, !PT ;  /* 0x0000001d7d3a7212 */ /* 0x000fce00078e3cff */
[----:B------:R-:W4:Y:S01]  /*8170*/  POPC R213, R213 ;  /* 0x000000d500d57309 */ /* 0x000f220000000000 */
[----:B------:R-:W-:-:S07]  /*8180*/  LOP3.LUT R43, R121, R29, RZ, 0x3c, !PT ;  /* 0x0000001d792b7212 */ /* 0x000fce00078e3cff */
[----:B------:R-:W-:Y:S01]  /*8190*/  POPC R27, R27 ;  /* 0x0000001b001b7309 */ /* 0x000fe20000000000 */
[----:B------:R-:W-:-:S07]  /*81a0*/  LOP3.LUT R29, R111, R29, RZ, 0x3c, !PT ;  /* 0x0000001d6f1d7212 */ /* 0x000fce00078e3cff */
[----:B------:R-:W5:Y:S08]  /*81b0*/  POPC R202, R202 ;  /* 0x000000ca00ca7309 */ /* 0x000f700000000000 */
[----:B------:R-:W1:Y:S01]  /*81c0*/  POPC R214, R214 ;  /* 0x000000d600d67309 */ /* 0x000e620000000000 */
[----:B--2---:R-:W-:Y:S02]  /*81d0*/  IADD3 R9, PT, PT, R9, R52, R35 ;  /* 0x0000003409097210 */ /* 0x004fe40007ffe023 */
[----:B0-----:R-:W-:-:S02]  /*81e0*/  LOP3.LUT R195, R116, R4, RZ, 0x3c, !PT ;  /* 0x0000000474c37212 */ /* 0x001fc400078e3cff */
[-C--:B------:R-:W-:Y:S02]  /*81f0*/  LOP3.LUT R218, R117, R5.reuse, RZ, 0x3c, !PT ;  /* 0x0000000575da7212 */ /* 0x080fe400078e3cff */
[-C--:B------:R-:W-:Y:S01]  /*8200*/  LOP3.LUT R216, R112, R4.reuse, RZ, 0x3c, !PT ;  /* 0x0000000470d87212 */ /* 0x080fe200078e3cff */
[----:B------:R0:W-:Y:S01]  /*8210*/  POPC R203, R238 ;  /* 0x000000ee00cb7309 */ /* 0x0001e20000000000 */
[-C--:B------:R-:W-:Y:S02]  /*8220*/  LOP3.LUT R219, R113, R5.reuse, RZ, 0x3c, !PT ;  /* 0x0000000571db7212 */ /* 0x080fe400078e3cff */
[----:B------:R-:W-:Y:S02]  /*8230*/  LOP3.LUT R35, R108, R4, RZ, 0x3c, !PT ;  /* 0x000000046c237212 */ /* 0x000fe400078e3cff */
[----:B------:R-:W-:Y:S02]  /*8240*/  LOP3.LUT R52, R109, R5, RZ, 0x3c, !PT ;  /* 0x000000056d347212 */ /* 0x000fe400078e3cff */
[----:B---3--:R-:W-:Y:S01]  /*8250*/  IADD3 R8, PT, PT, R8, R215, R206 ;  /* 0x000000d708087210 */ /* 0x008fe20007ffe0ce */
[----:B------:R2:W-:Y:S01]  /*8260*/  POPC R59, R29 ;  /* 0x0000001d003b7309 */ /* 0x0005e20000000000 */
[----:B0-----:R-:W-:-:S02]  /*8270*/  LOP3.LUT R238, R99, R5, RZ, 0x3c, !PT ;  /* 0x0000000563ee7212 */ /* 0x001fc400078e3cff */
[----:B----4-:R-:W-:Y:S02]  /*8280*/  IADD3 R228, PT, PT, R228, R204, R213 ;  /* 0x000000cce4e47210 */ /* 0x010fe40007ffe0d5 */
[----:B-----5:R-:W-:Y:S02]  /*8290*/  IADD3 R237, PT, PT, R9, R27, R202 ;  /* 0x0000001b09ed7210 */ /* 0x020fe40007ffe0ca */
[----:B--2---:R-:W-:Y:S02]  /*82a0*/  LOP3.LUT R29, R98, R4, RZ, 0x3c, !PT ;  /* 0x00000004621d7212 */ /* 0x004fe400078e3cff */
[----:B------:R-:W0:Y:S01]  /*82b0*/  LDS.64 R4, [R197+0x8d8] ;  /* 0x0008d800c5047984 */ /* 0x000e220000000a00 */
[-C--:B-1----:R-:W-:Y:S02]  /*82c0*/  LOP3.LUT R206, R88, R10.reuse, RZ, 0x3c, !PT ;  /* 0x0000000a58ce7212 */ /* 0x082fe400078e3cff */
[-C--:B------:R-:W-:Y:S02]  /*82d0*/  LOP3.LUT R204, R100, R10.reuse, RZ, 0x3c, !PT ;  /* 0x0000000a64cc7212 */ /* 0x080fe400078e3cff */
[----:B------:R-:W-:-:S02]  /*82e0*/  LOP3.LUT R27, R92, R10, RZ, 0x3c, !PT ;  /* 0x0000000a5c1b7212 */ /* 0x000fc400078e3cff */
[----:B------:R-:W-:Y:S02]  /*82f0*/  LOP3.LUT R213, R84, R10, RZ, 0x3c, !PT ;  /* 0x0000000a54d57212 */ /* 0x000fe400078e3cff */
[----:B------:R-:W-:Y:S02]  /*8300*/  IADD3 R10, PT, PT, R8, R214, R217 ;  /* 0x000000d6080a7210 */ /* 0x000fe40007ffe0d9 */
[----:B------:R-:W1:Y:S01]  /*8310*/  LDS.64 R8, [R197+0x8e0] ;  /* 0x0008e000c5087984 */ /* 0x000e620000000a00 */
[----:B------:R-:W-:Y:S08]  /*8320*/  POPC R212, R212 ;  /* 0x000000d400d47309 */ /* 0x000ff00000000000 */
[----:B------:R-:W2:Y:S08]  /*8330*/  POPC R235, R235 ;  /* 0x000000eb00eb7309 */ /* 0x000eb00000000000 */
[----:B------:R-:W-:Y:S08]  /*8340*/  POPC R226, R226 ;  /* 0x000000e200e27309 */ /* 0x000ff00000000000 */
[----:B------:R-:W3:Y:S08]  /*8350*/  POPC R233, R233 ;  /* 0x000000e900e97309 */ /* 0x000ef00000000000 */
[----:B------:R-:W-:Y:S08]  /*8360*/  POPC R210, R210 ;  /* 0x000000d200d27309 */ /* 0x000ff00000000000 */
[----:B------:R-:W-:Y:S08]  /*8370*/  POPC R211, R211 ;  /* 0x000000d300d37309 */ /* 0x000ff00000000000 */
[----:B------:R-:W-:Y:S08]  /*8380*/  POPC R192, R192 ;  /* 0x000000c000c07309 */ /* 0x000ff00000000000 */
[----:B------:R-:W4:Y:S01]  /*8390*/  POPC R193, R193 ;  /* 0x000000c100c17309 */ /* 0x000f220000000000 */
[----:B--2---:R-:W-:-:S07]  /*83a0*/  IADD3 R28, PT, PT, R28, R212, R235 ;  /* 0x000000d41c1c7210 */ /* 0x004fce0007ffe0eb */
[----:B------:R-:W-:Y:S08]  /*83b0*/  POPC R224, R224 ;  /* 0x000000e000e07309 */ /* 0x000ff00000000000 */
[----:B------:R-:W2:Y:S08]  /*83c0*/  POPC R231, R231 ;  /* 0x000000e700e77309 */ /* 0x000eb00000000000 */
[----:B------:R-:W5:Y:S08]  /*83d0*/  POPC R222, R222 ;  /* 0x000000de00de7309 */ /* 0x000f700000000000 */
[----:B------:R-:W-:Y:S08]  /*83e0*/  POPC R200, R200 ;  /* 0x000000c800c87309 */ /* 0x000ff00000000000 */
[----:B------:R-:W0:Y:S08]  /*83f0*/  POPC R223, R223 ;  /* 0x000000df00df7309 */ /* 0x000e300000000000 */
[----:B------:R-:W-:Y:S08]  /*8400*/  POPC R194, R194 ;  /* 0x000000c200c27309 */ /* 0x000ff00000000000 */
[----:B------:R-:W1:Y:S01]  /*8410*/  POPC R201, R201 ;  /* 0x000000c900c97309 */ /* 0x000e620000000000 */
[----:B---3--:R-:W-:-:S02]  /*8420*/  IADD3 R28, PT, PT, R28, R226, R233 ;  /* 0x000000e21c1c7210 */ /* 0x008fc40007ffe0e9 */
[----:B------:R-:W-:-:S05]  /*8430*/  LOP3.LUT R235, R89, R11, RZ, 0x3c, !PT ;  /* 0x0000000b59eb7212 */ /* 0x000fca00078e3cff */
[----:B------:R3:W-:Y:S01]  /*8440*/  POPC R212, R238 ;  /* 0x000000ee00d47309 */ /* 0x0007e20000000000 */
[-C--:B------:R-:W-:Y:S02]  /*8450*/  LOP3.LUT R215, R101, R11.reuse, RZ, 0x3c, !PT ;  /* 0x0000000b65d77212 */ /* 0x080fe400078e3cff */
[-C--:B------:R-:W-:Y:S02]  /*8460*/  LOP3.LUT R202, R93, R11.reuse, RZ, 0x3c, !PT ;  /* 0x0000000b5dca7212 */ /* 0x080fe400078e3cff */
[----:B----4-:R-:W-:Y:S02]  /*8470*/  IADD3 R237, PT, PT, R237, R192, R193 ;  /* 0x000000c0eded7210 */ /* 0x010fe40007ffe0c1 */
[----:B---3--:R-:W-:Y:S02]  /*8480*/  LOP3.LUT R238, R85, R11, RZ, 0x3c, !PT ;  /* 0x0000000b55ee7212 */ /* 0x008fe400078e3cff */
[----:B------:R-:W-:Y:S02]  /*8490*/  IADD3 R11, PT, PT, R228, R210, R211 ;  /* 0x000000d2e40b7210 */ /* 0x000fe40007ffe0d3 */
[----:B------:R3:W-:Y:S01]  /*84a0*/  POPC R226, R238 ;  /* 0x000000ee00e27309 */ /* 0x0007e20000000000 */
[----:B--2---:R-:W-:-:S02]  /*84b0*/  IADD3 R28, PT, PT, R28, R224, R231 ;  /* 0x000000e01c1c7210 */ /* 0x004fc40007ffe0e7 */
[----:B-----5:R-:W-:Y:S02]  /*84c0*/  IADD3 R10, PT, PT, R10, R222, R229 ;  /* 0x000000de0a0a7210 */ /* 0x020fe40007ffe0e5 */
[----:B0-----:R-:W-:Y:S02]  /*84d0*/  IADD3 R11, PT, PT, R11, R200, R223 ;  /* 0x000000c80b0b7210 */ /* 0x001fe40007ffe0df */
[----:B-1----:R-:W-:Y:S02]  /*84e0*/  IADD3 R201, PT, PT, R237, R194, R201 ;  /* 0x000000c2edc97210 */ /* 0x002fe40007ffe0c9 */
[-C--:B---3--:R-:W-:Y:S02]  /*84f0*/  LOP3.LUT R238, R81, R5.reuse, RZ, 0x3c, !PT ;  /* 0x0000000551ee7212 */ /* 0x088fe400078e3cff */
[----:B------:R-:W-:Y:S02]  /*8500*/  LOP3.LUT R217, R96, R4, RZ, 0x3c, !PT ;  /* 0x0000000460d97212 */ /* 0x000fe400078e3cff */
[----:B------:R0:W-:Y:S01]  /*8510*/  POPC R231, R238 ;  /* 0x000000ee00e77309 */ /* 0x0001e20000000000 */
[----:B------:R-:W-:-:S02]  /*8520*/  LOP3.LUT R228, R97, R5, RZ, 0x3c, !PT ;  /* 0x0000000561e47212 */ /* 0x000fc400078e3cff */
[-C--:B------:R-:W-:Y:S02]  /*8530*/  LOP3.LUT R211, R94, R4.reuse, RZ, 0x3c, !PT ;  /* 0x000000045ed37212 */ /* 0x080fe400078e3cff */
[-C--:B------:R-:W-:Y:S02]  /*8540*/  LOP3.LUT R214, R95, R5.reuse, RZ, 0x3c, !PT ;  /* 0x000000055fd67212 */ /* 0x080fe400078e3cff */
[-C--:B------:R-:W-:Y:S02]  /*8550*/  LOP3.LUT R193, R90, R4.reuse, RZ, 0x3c, !PT ;  /* 0x000000045ac17212 */ /* 0x080fe400078e3cff */
[----:B------:R-:W-:Y:S02]  /*8560*/  LOP3.LUT R210, R91, R5, RZ, 0x3c, !PT ;  /* 0x000000055bd27212 */ /* 0x000fe400078e3cff */
[----:B------:R-:W-:Y:S02]  /*8570*/  LOP3.LUT R192, R80, R4, RZ, 0x3c, !PT ;  /* 0x0000000450c07212 */ /* 0x000fe400078e3cff */
[----:B------:R-:W-:Y:S01]  /*8580*/  LOP3.LUT R224, R68, R8, RZ, 0x3c, !PT ;  /* 0x0000000844e07212 */ /* 0x000fe200078e3cff */
[----:B------:R-:W-:Y:S01]  /*8590*/  LDS.64 R4, [R197+0x8e8] ;  /* 0x0008e800c5047984 */ /* 0x000fe20000000a00 */
[----:B------:R-:W-:-:S02]  /*85a0*/  LOP3.LUT R233, R69, R9, RZ, 0x3c, !PT ;  /* 0x0000000945e97212 */ /* 0x000fc400078e3cff */
[-C--:B------:R-:W-:Y:S02]  /*85b0*/  LOP3.LUT R222, R82, R8.reuse, RZ, 0x3c, !PT ;  /* 0x0000000852de7212 */ /* 0x080fe400078e3cff */
[-C--:B------:R-:W-:Y:S02]  /*85c0*/  LOP3.LUT R229, R83, R9.reuse, RZ, 0x3c, !PT ;  /* 0x0000000953e57212 */ /* 0x080fe400078e3cff */
[-C--:B------:R-:W-:Y:S02]  /*85d0*/  LOP3.LUT R200, R78, R8.reuse, RZ, 0x3c, !PT ;  /* 0x000000084ec87212 */ /* 0x080fe400078e3cff */
[-C--:B------:R-:W-:Y:S02]  /*85e0*/  LOP3.LUT R223, R79, R9.reuse, RZ, 0x3c, !PT ;  /* 0x000000094fdf7212 */ /* 0x080fe400078e3cff */
[----:B------:R-:W-:Y:S02]  /*85f0*/  LOP3.LUT R194, R72, R8, RZ, 0x3c, !PT ;  /* 0x0000000848c27212 */ /* 0x000fe400078e3cff */
[----:B0-----:R-:W-:-:S02]  /*8600*/  LOP3.LUT R238, R73, R9, RZ, 0x3c, !PT ;  /* 0x0000000949ee7212 */ /* 0x001fc400078e3cff */
[----:B------:R-:W0:Y:S01]  /*8610*/  LDS.64 R8, [R197+0x8f0] ;  /* 0x0008f000c5087984 */ /* 0x000e220000000a00 */
[----:B------:R-:W-:Y:S08]  /*8620*/  POPC R199, R199 ;  /* 0x000000c700c77309 */ /* 0x000ff00000000000 */
[----:B------:R-:W1:Y:S08]  /*8630*/  POPC R236, R236 ;  /* 0x000000ec00ec7309 */ /* 0x000e700000000000 */
[----:B------:R-:W2:Y:S08]  /*8640*/  POPC R55, R55 ;  /* 0x0000003700377309 */ /* 0x000eb00000000000 */
[----:B------:R-:W-:Y:S08]  /*8650*/  POPC R53, R53 ;  /* 0x0000003500357309 */ /* 0x000ff00000000000 */
[----:B------:R-:W3:Y:S08]  /*8660*/  POPC R188, R188 ;  /* 0x000000bc00bc7309 */ /* 0x000ef00000000000 */
[----:B------:R-:W-:Y:S08]  /*8670*/  POPC R227, R227 ;  /* 0x000000e300e37309 */ /* 0x000ff00000000000 */
[----:B------:R-:W4:Y:S08]  /*8680*/  POPC R234, R234 ;  /* 0x000000ea00ea7309 */ /* 0x000f300000000000 */
[----:B------:R-:W-:Y:S08]  /*8690*/  POPC R33, R33 ;  /* 0x0000002100217309 */ /* 0x000ff00000000000 */
[----:B------:R-:W5:Y:S01]  /*86a0*/  POPC R56, R56 ;  /* 0x0000003800387309 */ /* 0x000f620000000000 */
[----:B-1----:R-:W-:-:S07]  /*86b0*/  IADD3 R28, PT, PT, R28, R199, R236 ;  /* 0x000000c71c1c7210 */ /* 0x002fce0007ffe0ec */
[----:B------:R-:W1:Y:S08]  /*86c0*/  POPC R32, R32 ;  /* 0x0000002000207309 */ /* 0x000e700000000000 */
[----:B------:R-:W-:Y:S08]  /*86d0*/  POPC R31, R31 ;  /* 0x0000001f001f7309 */ /* 0x000ff00000000000 */
[----:B------:R-:W1:Y:S08]  /*86e0*/  POPC R48, R48 ;  /* 0x0000003000307309 */ /* 0x000e700000000000 */
[----:B------:R-:W-:Y:S08]  /*86f0*/  POPC R25, R25 ;  /* 0x0000001900197309 */ /* 0x000ff00000000000 */
[----:B------:R-:W1:Y:S01]  /*8700*/  POPC R30, R30 ;  /* 0x0000001e001e7309 */ /* 0x000e620000000000 */
[----:B--2---:R-:W-:-:S02]  /*8710*/  IADD3 R10, PT, PT, R10, R55, R196 ;  /* 0x000000370a0a7210 */ /* 0x004fc40007ffe0c4 */
[----:B---3--:R-:W-:Y:S02]  /*8720*/  IADD3 R11, PT, PT, R11, R53, R188 ;  /* 0x000000350b0b7210 */ /* 0x008fe40007ffe0bc */
[----:B----4-:R-:W-:Y:S02]  /*8730*/  IADD3 R227, PT, PT, R28, R227, R234 ;  /* 0x000000e31ce37210 */ /* 0x010fe40007ffe0ea */
[----:B-----5:R-:W-:Y:S01]  /*8740*/  IADD3 R237, PT, PT, R201, R33, R56 ;  /* 0x00000021c9ed7210 */ /* 0x020fe20007ffe038 */
[----:B------:R2:W-:Y:S01]  /*8750*/  POPC R199, R238 ;  /* 0x000000ee00c77309 */ /* 0x0005e20000000000 */
[----:B0-----:R-:W-:Y:S02]  /*8760*/  LOP3.LUT R28, R66, R8, RZ, 0x3c, !PT ;  /* 0x00000008421c7212 */ /* 0x001fe400078e3cff */
[----:B-1----:R-:W-:Y:S02]  /*8770*/  IADD3 R10, PT, PT, R10, R32, R49 ;  /* 0x000000200a0a7210 */ /* 0x002fe40007ffe031 */
[----:B------:R-:W-:-:S02]  /*8780*/  IADD3 R236, PT, PT, R11, R31, R48 ;  /* 0x0000001f0bec7210 */ /* 0x000fc40007ffe030 */
[----:B------:R-:W-:Y:S02]  /*8790*/  IADD3 R237, PT, PT, R237, R25, R30 ;  /* 0x00000019eded7210 */ /* 0x000fe40007ffe01e */
[----:B--2---:R-:W-:Y:S01]  /*87a0*/  LOP3.LUT R238, R65, R5, RZ, 0x3c, !PT ;  /* 0x0000000541ee7212 */ /* 0x004fe200078e3cff */
[----:B------:R0:W-:Y:S01]  /*87b0*/  POPC R48, R28 ;  /* 0x0000001c00307309 */ /* 0x0001e20000000000 */
[-C--:B------:R-:W-:Y:S02]  /*87c0*/  LOP3.LUT R49, R67, R9.reuse, RZ, 0x3c, !PT ;  /* 0x0000000943317212 */ /* 0x080fe400078e3cff */
[-C--:B------:R-:W-:Y:S02]  /*87d0*/  LOP3.LUT R30, R128, R8.reuse, RZ, 0x3c, !PT ;  /* 0x00000008801e7212 */ /* 0x080fe400078e3cff */
[----:B------:R-:W-:Y:S02]  /*87e0*/  LOP3.LUT R31, R129, R9, RZ, 0x3c, !PT ;  /* 0x00000009811f7212 */ /* 0x000fe400078e3cff */
[-C--:B------:R-:W-:Y:S01]  /*87f0*/  LOP3.LUT R25, R62, R8.reuse, RZ, 0x3c, !PT ;  /* 0x000000083e197212 */ /* 0x080fe200078e3cff */
[----:B------:R1:W-:Y:S01]  /*8800*/  POPC R32, R238 ;  /* 0x000000ee00207309 */ /* 0x0003e20000000000 */
[----:B------:R-:W-:-:S02]  /*8810*/  LOP3.LUT R11, R186, R8, RZ, 0x3c, !PT ;  /* 0x00000008ba0b7212 */ /* 0x000fc400078e3cff */
[----:B0-----:R-:W-:Y:S02]  /*8820*/  LOP3.LUT R28, R63, R9, RZ, 0x3c, !PT ;  /* 0x000000093f1c7212 */ /* 0x001fe400078e3cff */
[-C--:B------:R-:W-:Y:S02]  /*8830*/  LOP3.LUT R196, R76, R4.reuse, RZ, 0x3c, !PT ;  /* 0x000000044cc47212 */ /* 0x080fe400078e3cff */
[----:B------:R-:W-:Y:S02]  /*8840*/  LOP3.LUT R201, R77, R5, RZ, 0x3c, !PT ;  /* 0x000000054dc97212 */ /* 0x000fe400078e3cff */
[----:B-1----:R-:W-:Y:S02]  /*8850*/  LOP3.LUT R238, R187, R9, RZ, 0x3c, !PT ;  /* 0x00000009bbee7212 */ /* 0x002fe400078e3cff */
[----:B------:R-:W0:Y:S01]  /*8860*/  LDS.64 R8, [R197+0x1100] ;  /* 0x00110000c5087984 */ /* 0x000e220000000a00 */
[----:B------:R-:W-:Y:S02]  /*8870*/  LOP3.LUT R55, R74, R4, RZ, 0x3c, !PT ;  /* 0x000000044a377212 */ /* 0x000fe400078e3cff */
[----:B------:R-:W-:-:S02]  /*8880*/  LOP3.LUT R188, R75, R5, RZ, 0x3c, !PT ;  /* 0x000000054bbc7212 */ /* 0x000fc400078e3cff */
[-C--:B------:R-:W-:Y:S02]  /*8890*/  LOP3.LUT R53, R70, R4.reuse, RZ, 0x3c, !PT ;  /* 0x0000000446357212 */ /* 0x080fe400078e3cff */
[----:B------:R-:W-:Y:S02]  /*88a0*/  LOP3.LUT R56, R71, R5, RZ, 0x3c, !PT ;  /* 0x0000000547387212 */ /* 0x000fe400078e3cff */
[----:B------:R-:W-:Y:S02]  /*88b0*/  LOP3.LUT R33, R64, R4, RZ, 0x3c, !PT ;  /* 0x0000000440217212 */ /* 0x000fe400078e3cff */
[----:B------:R-:W1:Y:S01]  /*88c0*/  LDS.64 R4, [R197+0x8f8] ;  /* 0x0008f800c5047984 */ /* 0x000e620000000a00 */
[----:B------:R-:W2:Y:S08]  /*88d0*/  POPC R42, R42 ;  /* 0x0000002a002a7309 */ /* 0x000eb00000000000 */
[----:B------:R-:W-:Y:S08]  /*88e0*/  POPC R50, R50 ;  /* 0x0000003200327309 */ /* 0x000ff00000000000 */
[----:B------:R-:W3:Y:S08]  /*88f0*/  POPC R225, R225 ;  /* 0x000000e100e17309 */ /* 0x000ef00000000000 */
[----:B------:R-:W-:Y:S08]  /*8900*/  POPC R45, R45 ;  /* 0x0000002d002d7309 */ /* 0x000ff00000000000 */
[----:B------:R-:W4:Y:S08]  /*8910*/  POPC R46, R46 ;  /* 0x0000002e002e7309 */ /* 0x000f300000000000 */
[----:B------:R-:W-:Y:S08]  /*8920*/  POPC R34, R34 ;  /* 0x0000002200227309 */ /* 0x000ff00000000000 */
[----:B------:R-:W5:Y:S08]  /*8930*/  POPC R41, R41 ;  /* 0x0000002900297309 */ /* 0x000f700000000000 */
[----:B------:R-:W0:Y:S08]  /*8940*/  POPC R39, R39 ;  /* 0x0000002700277309 */ /* 0x000e300000000000 */
[----:B------:R-:W-:Y:S08]  /*8950*/  POPC R221, R221 ;  /* 0x000000dd00dd7309 */ /* 0x000ff00000000000 */
        /* <DEDUP_REMOVED lines=9> */
[----:B0-----:R-:W-:Y:S02]  /*89f0*/  IADD3 R234, PT, PT, R234, R39, R44 ;  /* 0x00000027eaea7210 */ /* 0x001fe40007ffe02c */
[----:B-1----:R-:W-:Y:S02]  /*8a00*/  IADD3 R221, PT, PT, R225, R221, R230 ;  /* 0x000000dde1dd7210 */ /* 0x002fe40007ffe0e6 */
[----:B------:R-:W-:-:S02]  /*8a10*/  IADD3 R236, PT, PT, R236, R37, R38 ;  /* 0x00000025ecec7210 */ /* 0x000fc40007ffe026 */
        /* <DEDUP_REMOVED lines=8> */
[----:B------:R-:W-:Y:S02]  /*8aa0*/  LOP3.LUT R230, R159, R9, RZ, 0x3c, !PT ;  /* 0x000000099fe67212 */ /* 0x000fe400078e3cff */
[----:B------:R-:W0:Y:S01]  /*8ab0*/  LDS.64 R8, [R197+0x1110] ;  /* 0x00111000c5087984 */ /* 0x000e220000000a00 */
        /* <DEDUP_REMOVED lines=28> */
[----:B0-----:R-:W-:Y:S02]  /*8c80*/  IADD3 R234, PT, PT, R234, R195, R218 ;  /* 0x000000c3eaea7210 */ /* 0x001fe40007ffe0da */
[----:B-1----:R-:W-:Y:S02]  /*8c90*/  IADD3 R216, PT, PT, R236, R216, R219 ;  /* 0x000000d8ecd87210 */ /* 0x002fe40007ffe0db */
[----:B------:R-:W-:-:S02]  /*8ca0*/  LOP3.LUT R218, R178, R8, RZ, 0x3c, !PT ;  /* 0x00000008b2da7212 */ /* 0x000fc400078e3cff */
[----:B------:R-:W-:Y:S02]  /*8cb0*/  IADD3 R237, PT, PT, R237, R35, R52 ;  /* 0x00000023eded7210 */ /* 0x000fe40007ffe034 */
[-C--:B------:R-:W-:Y:S02]  /*8cc0*/  LOP3.LUT R219, R179, R9.reuse, RZ, 0x3c, !PT ;  /* 0x00000009b3db7212 */ /* 0x080fe400078e3cff */
[----:B--2---:R-:W-:Y:S02]  /*8cd0*/  IADD3 R230, PT, PT, R203, R54, R59 ;  /* 0x00000036cbe67210 */ /* 0x004fe40007ffe03b */
[-C--:B------:R-:W-:Y:S02]  /*8ce0*/  LOP3.LUT R52, R176, R8.reuse, RZ, 0x3c, !PT ;  /* 0x00000008b0347212 */ /* 0x080fe400078e3cff */
[----:B------:R-:W-:Y:S02]  /*8cf0*/  LOP3.LUT R195, R177, R9, RZ, 0x3c, !PT ;  /* 0x00000009b1c37212 */ /* 0x000fe400078e3cff */
[----:B------:R-:W-:-:S02]  /*8d00*/  LOP3.LUT R54, R172, R8, RZ, 0x3c, !PT ;  /* 0x00000008ac367212 */ /* 0x000fc400078e3cff */
[-C--:B------:R-:W-:Y:S02]  /*8d10*/  LOP3.LUT R59, R173, R9.reuse, RZ, 0x3c, !PT ;  /* 0x00000009ad3b7212 */ /* 0x080fe400078e3cff */
[----:B------:R-:W-:Y:S02]  /*8d20*/  LOP3.LUT R35, R130, R8, RZ, 0x3c, !PT ;  /* 0x0000000882237212 */ /* 0x000fe400078e3cff */
[----:B------:R-:W-:Y:S02]  /*8d30*/  LOP3.LUT R236, R131, R9, RZ, 0x3c, !PT ;  /* 0x0000000983ec7212 */ /* 0x000fe400078e3cff */
[----:B------:R-:W0:Y:S01]  /*8d40*/  LDS.64 R8, [R197+0x1120] ;  /* 0x00112000c5087984 */ /* 0x000e220000000a00 */
[----:B------:R1:W-:Y:S01]  /*8d50*/  POPC R42, R238 ;  /* 0x000000ee002a7309 */ /* 0x0003e20000000000 */
        /* <DEDUP_REMOVED lines=9> */
[----:B------:R-:W2:Y:S08]  /*8df0*/  POPC R29, R29 ;  /* 0x0000001d001d7309 */ /* 0x000eb00000000000 */
[----:B------:R-:W-:Y:S08]  /*8e00*/  POPC R206, R206 ;  /* 0x000000ce00ce7309 */ /* 0x000ff00000000000 */
[----:B------:R-:W3:Y:S08]  /*8e10*/  POPC R235, R235 ;  /* 0x000000eb00eb7309 */ /* 0x000ef00000000000 */
[----:B------:R-:W-:Y:S08]  /*8e20*/  POPC R204, R204 ;  /* 0x000000cc00cc7309 */ /* 0x000ff00000000000 */
[----:B------:R-:W4:Y:S08]  /*8e30*/  POPC R215, R215 ;  /* 0x000000d700d77309 */ /* 0x000f300000000000 */
[----:B------:R-:W5:Y:S08]  /*8e40*/  POPC R213, R213 ;  /* 0x000000d500d57309 */ /* 0x000f700000000000 */
[----:B------:R-:W-:Y:S08]  /*8e50*/  POPC R27, R27 ;  /* 0x0000001b001b7309 */ /* 0x000ff00000000000 */
[----:B------:R-:W0:Y:S01]  /*8e60*/  POPC R202, R202 ;  /* 0x000000ca00ca7309 */ /* 0x000e220000000000 */
[----:B--2---:R-:W-:-:S07]  /*8e70*/  IADD3 R230, PT, PT, R230, R29, R212 ;  /* 0x0000001de6e67210 */ /* 0x004fce0007ffe0d4 */
[----:B------:R-:W-:Y:S08]  /*8e80*/  POPC R211, R211 ;  /* 0x000000d300d37309 */ /* 0x000ff00000000000 */
[----:B------:R-:W2:Y:S08]  /*8e90*/  POPC R214, R214 ;  /* 0x000000d600d67309 */ /* 0x000eb00000000000 */
[----:B------:R-:W-:Y:S08]  /*8ea0*/  POPC R217, R217 ;  /* 0x000000d900d97309 */ /* 0x000ff00000000000 */
[----:B------:R-:W1:Y:S08]  /*8eb0*/  POPC R228, R228 ;  /* 0x000000e400e47309 */ /* 0x000e700000000000 */
[----:B------:R-:W-:Y:S08]  /*8ec0*/  POPC R193, R193 ;  /* 0x000000c100c17309 */ /* 0x000ff00000000000 */
[----:B------:R-:W1:Y:S01]  /*8ed0*/  POPC R210, R210 ;  /* 0x000000d200d27309 */ /* 0x000e620000000000 */
[----:B---3--:R-:W-:-:S02]  /*8ee0*/  IADD3 R234, PT, PT, R234, R206, R235 ;  /* 0x000000ceeaea7210 */ /* 0x008fc40007ffe0eb */
[----:B----4-:R-:W-:Y:S02]  /*8ef0*/  IADD3 R235, PT, PT, R216, R204, R215 ;  /* 0x000000ccd8eb7210 */ /* 0x010fe40007ffe0d7 */
[----:B-----5:R-:W-:Y:S02]  /*8f00*/  IADD3 R226, PT, PT, R230, R213, R226 ;  /* 0x000000d5e6e27210 */ /* 0x020fe40007ffe0e2 */
[----:B0-----:R-:W-:Y:S02]  /*8f10*/  IADD3 R237, PT, PT, R237, R27, R202 ;  /* 0x0000001beded7210 */ /* 0x001fe40007ffe0ca */
[----:B------:R-:W-:Y:S01]  /*8f20*/  LOP3.LUT R230, R162, R8, RZ, 0x3c, !PT ;  /* 0x00000008a2e67212 */ /* 0x000fe200078e3cff */
[----:B------:R0:W-:Y:S01]  /*8f30*/  POPC R206, R236 ;  /* 0x000000ec00ce7309 */ /* 0x0001e20000000000 */
[----:B--2---:R-:W-:Y:S02]  /*8f40*/  IADD3 R235, PT, PT, R235, R211, R214 ;  /* 0x000000d3ebeb7210 */ /* 0x004fe40007ffe0d6 */
[----:B-1----:R-:W-:-:S02]  /*8f50*/  LOP3.LUT R215, R146, R4, RZ, 0x3c, !PT ;  /* 0x0000000492d77212 */ /* 0x002fc400078e3cff */
[-C--:B------:R-:W-:Y:S02]  /*8f60*/  LOP3.LUT R216, R147, R5.reuse, RZ, 0x3c, !PT ;  /* 0x0000000593d87212 */ /* 0x080fe400078e3cff */
[-C--:B------:R-:W-:Y:S01]  /*8f70*/  LOP3.LUT R27, R170, R4.reuse, RZ, 0x3c, !PT ;  /* 0x00000004aa1b7212 */ /* 0x080fe200078e3cff */
[----:B------:R1:W-:Y:S01]  /*8f80*/  POPC R214, R230 ;  /* 0x000000e600d67309 */ /* 0x0003e20000000000 */
[-C--:B------:R-:W-:Y:S02]  /*8f90*/  LOP3.LUT R204, R171, R5.reuse, RZ, 0x3c, !PT ;  /* 0x00000005abcc7212 */ /* 0x080fe400078e3cff */
[-C--:B------:R-:W-:Y:S02]  /*8fa0*/  LOP3.LUT R29, R166, R4.reuse, RZ, 0x3c, !PT ;  /* 0x00000004a61d7212 */ /* 0x080fe400078e3cff */
[----:B------:R-:W-:Y:S02]  /*8fb0*/  LOP3.LUT R202, R167, R5, RZ, 0x3c, !PT ;  /* 0x00000005a7ca7212 */ /* 0x000fe400078e3cff */
[----:B------:R-:W-:-:S02]  /*8fc0*/  LOP3.LUT R212, R126, R4, RZ, 0x3c, !PT ;  /* 0x000000047ed47212 */ /* 0x000fc400078e3cff */
[----:B0-----:R-:W-:Y:S02]  /*8fd0*/  LOP3.LUT R236, R127, R5, RZ, 0x3c, !PT ;  /* 0x000000057fec7212 */ /* 0x001fe400078e3cff */
[----:B------:R-:W-:Y:S01]  /*8fe0*/  IADD3 R228, PT, PT, R234, R217, R228 ;  /* 0x000000d9eae47210 */ /* 0x000fe20007ffe0e4 */
[----:B------:R-:W0:Y:S01]  /*8ff0*/  LDS.64 R4, [R197+0x1128] ;  /* 0x00112800c5047984 */ /* 0x000e220000000a00 */
[----:B------:R-:W-:Y:S02]  /*9000*/  IADD3 R237, PT, PT, R237, R193, R210 ;  /* 0x000000c1eded7210 */ /* 0x000fe40007ffe0d2 */
[-C--:B------:R-:W-:Y:S02]  /*9010*/  LOP3.LUT R217, R163, R9.reuse, RZ, 0x3c, !PT ;  /* 0x00000009a3d97212 */ /* 0x080fe400078e3cff */
[----:B------:R-:W-:Y:S02]  /*9020*/  LOP3.LUT R210, R160, R8, RZ, 0x3c, !PT ;  /* 0x00000008a0d27212 */ /* 0x000fe400078e3cff */
[----:B------:R-:W-:-:S02]  /*9030*/  LOP3.LUT R211, R161, R9, RZ, 0x3c, !PT ;  /* 0x00000009a1d37212 */ /* 0x000fc400078e3cff */
[-C--:B------:R-:W-:Y:S02]  /*9040*/  LOP3.LUT R246, R154, R8.reuse, RZ, 0x3c, !PT ;  /* 0x000000089af67212 */ /* 0x080fe400078e3cff */
[-C--:B------:R-:W-:Y:S02]  /*9050*/  LOP3.LUT R193, R155, R9.reuse, RZ, 0x3c, !PT ;  /* 0x000000099bc17212 */ /* 0x080fe400078e3cff */
[----:B------:R-:W-:Y:S02]  /*9060*/  LOP3.LUT R245, R118, R8, RZ, 0x3c, !PT ;  /* 0x0000000876f57212 */ /* 0x000fe400078e3cff */
[----:B-1----:R-:W-:Y:S02]  /*9070*/  LOP3.LUT R230, R119, R9, RZ, 0x3c, !PT ;  /* 0x0000000977e67212 */ /* 0x002fe400078e3cff */
        /* <DEDUP_REMOVED lines=8> */
[----:B------:R-:W1:Y:S08]  /*9100*/  POPC R201, R201 ;  /* 0x000000c900c97309 */ /* 0x000e700000000000 */
[----:B------:R-:W-:Y:S08]  /*9110*/  POPC R53, R53 ;  /* 0x0000003500357309 */ /* 0x000ff00000000000 */
[----:B------:R-:W1:Y:S01]  /*9120*/  POPC R56, R56 ;  /* 0x0000003800387309 */ /* 0x000e620000000000 */
[----:B--2---:R-:W-:-:S07]  /*9130*/  IADD3 R231, PT, PT, R226, R192, R231 ;  /* 0x000000c0e2e77210 */ /* 0x004fce0007ffe0e7 */
[----:B------:R-:W2:Y:S01]  /*9140*/  POPC R33, R33 ;  /* 0x0000002100217309 */ /* 0x000ea20000000000 */
[----:B---3--:R-:W-:Y:S02]  /*9150*/  IADD3 R224, PT, PT, R228, R224, R233 ;  /* 0x000000e0e4e07210 */ /* 0x008fe40007ffe0e9 */
[----:B----4-:R-:W-:Y:S02]  /*9160*/  IADD3 R200, PT, PT, R237, R200, R223 ;  /* 0x000000c8edc87210 */ /* 0x010fe40007ffe0df */
[----:B-----5:R-:W-:Y:S02]  /*9170*/  IADD3 R194, PT, PT, R231, R194, R199 ;  /* 0x000000c2e7c27210 */ /* 0x020fe40007ffe0c7 */
[-C--:B0-----:R-:W-:Y:S01]  /*9180*/  LOP3.LUT R234, R132, R4.reuse, RZ, 0x3c, !PT ;  /* 0x0000000484ea7212 */ /* 0x081fe200078e3cff */
[----:B------:R0:W-:Y:S01]  /*9190*/  POPC R203, R238 ;  /* 0x000000ee00cb7309 */ /* 0x0001e20000000000 */
[----:B------:R-:W-:Y:S02]  /*91a0*/  LOP3.LUT R241, R133, R5, RZ, 0x3c, !PT ;  /* 0x0000000585f17212 */ /* 0x000fe400078e3cff */
[----:B------:R-:W-:-:S02]  /*91b0*/  LOP3.LUT R240, R156, R4, RZ, 0x3c, !PT ;  /* 0x000000049cf07212 */ /* 0x000fc400078e3cff */
[-C--:B------:R-:W-:Y:S02]  /*91c0*/  LOP3.LUT R233, R157, R5.reuse, RZ, 0x3c, !PT ;  /* 0x000000059de97212 */ /* 0x080fe400078e3cff */
[----:B------:R-:W-:Y:S01]  /*91d0*/  LOP3.LUT R239, R152, R4, RZ, 0x3c, !PT ;  /* 0x0000000498ef7212 */ /* 0x000fe200078e3cff */
[----:B------:R3:W-:Y:S01]  /*91e0*/  POPC R213, R236 ;  /* 0x000000ec00d57309 */ /* 0x0007e20000000000 */
[-C--:B------:R-:W-:Y:S02]  /*91f0*/  LOP3.LUT R237, R103, R5.reuse, RZ, 0x3c, !PT ;  /* 0x0000000567ed7212 */ /* 0x080fe400078e3cff */
[----:B0-----:R-:W-:Y:S02]  /*9200*/  LOP3.LUT R238, R153, R5, RZ, 0x3c, !PT ;  /* 0x0000000599ee7212 */ /* 0x001fe400078e3cff */
[----:B-1----:R-:W-:Y:S02]  /*9210*/  IADD3 R199, PT, PT, R224, R196, R201 ;  /* 0x000000c4e0c77210 */ /* 0x002fe40007ffe0c9 */
[----:B------:R-:W-:Y:S01]  /*9220*/  IADD3 R53, PT, PT, R200, R53, R56 ;  /* 0x00000035c8357210 */ /* 0x000fe20007ffe038 */
[----:B------:R0:W-:Y:S01]  /*9230*/  POPC R192, R230 ;  /* 0x000000e600c07309 */ /* 0x0001e20000000000 */
[----:B------:R-:W-:-:S02]  /*9240*/  LOP3.LUT R223, R144, R8, RZ, 0x3c, !PT ;  /* 0x0000000890df7212 */ /* 0x000fc400078e3cff */
[----:B---3--:R-:W-:Y:S02]  /*9250*/  LOP3.LUT R236, R102, R4, RZ, 0x3c, !PT ;  /* 0x0000000466ec7212 */ /* 0x008fe400078e3cff */
[----:B------:R-:W1:Y:S01]  /*9260*/  LDS.64 R4, [R197+0x1138] ;  /* 0x00113800c5047984 */ /* 0x000e620000000a00 */
[-C--:B------:R-:W-:Y:S02]  /*9270*/  LOP3.LUT R200, R142, R8.reuse, RZ, 0x3c, !PT ;  /* 0x000000088ec87212 */ /* 0x080fe400078e3cff */
[-C--:B------:R-:W-:Y:S02]  /*9280*/  LOP3.LUT R196, R140, R8.reuse, RZ, 0x3c, !PT ;  /* 0x000000088cc47212 */ /* 0x080fe400078e3cff */
[----:B0-----:R-:W-:Y:S02]  /*9290*/  LOP3.LUT R230, R148, R8, RZ, 0x3c, !PT ;  /* 0x0000000894e67212 */ /* 0x001fe400078e3cff */
[----:B--2---:R-:W-:Y:S02]  /*92a0*/  IADD3 R8, PT, PT, R194, R33, R32 ;  /* 0x00000021c2087210 */ /* 0x004fe40007ffe020 */
[----:B------:R-:W0:Y:S01]  /*92b0*/  LDS.64 R32, [R197+0x1140] ;  /* 0x00114000c5207984 */ /* 0x000e220000000a00 */
[----:B------:R-:W-:Y:S08]  /*92c0*/  POPC R222, R222 ;  /* 0x000000de00de7309 */ /* 0x000ff00000000000 */
[----:B------:R-:W2:Y:S08]  /*92d0*/  POPC R229, R229 ;  /* 0x000000e500e57309 */ /* 0x000eb00000000000 */
[----:B------:R-:W-:Y:S08]  /*92e0*/  POPC R55, R55 ;  /* 0x0000003700377309 */ /* 0x000ff00000000000 */
[----:B------:R-:W3:Y:S01]  /*92f0*/  POPC R188, R188 ;  /* 0x000000bc00bc7309 */ /* 0x000ee20000000000 */
[----:B--2---:R-:W-:-:S07]  /*9300*/  IADD3 R222, PT, PT, R235, R222, R229 ;  /* 0x000000deebde7210 */ /* 0x004fce0007ffe0e5 */
[----:B------:R-:W-:Y:S08]  /*9310*/  POPC R30, R30 ;  /* 0x0000001e001e7309 */ /* 0x000ff00000000000 */
[----:B------:R-:W2:Y:S08]  /*9320*/  POPC R31, R31 ;  /* 0x0000001f001f7309 */ /* 0x000eb00000000000 */
[----:B------:R-:W4:Y:S08]  /*9330*/  POPC R49, R49 ;  /* 0x0000003100317309 */ /* 0x000f300000000000 */
[----:B------:R-:W-:Y:S08]  /*9340*/  POPC R25, R25 ;  /* 0x0000001900197309 */ /* 0x000ff00000000000 */
[----:B------:R-:W5:Y:S01]  /*9350*/  POPC R28, R28 ;  /* 0x0000001c001c7309 */ /* 0x000f620000000000 */
[----:B---3--:R-:W-:-:S07]  /*9360*/  IADD3 R55, PT, PT, R222, R55, R188 ;  /* 0x00000037de377210 */ /* 0x008fce0007ffe0bc */
[----:B------:R-:W3:Y:S08]  /*9370*/  POPC R11, R11 ;  /* 0x0000000b000b7309 */ /* 0x000ef00000000000 */
[----:B------:R-:W-:Y:S08]  /*9380*/  POPC R10, R10 ;  /* 0x0000000a000a7309 */ /* 0x000ff00000000000 */
[----:B------:R-:W0:Y:S08]  /*9390*/  POPC R45, R45 ;  /* 0x0000002d002d7309 */ /* 0x000e300000000000 */
[----:B------:R-:W-:Y:S08]  /*93a0*/  POPC R46, R46 ;  /* 0x0000002e002e7309 */ /* 0x000ff00000000000 */
[----:B------:R-:W0:Y:S08]  /*93b0*/  POPC R47, R47 ;  /* 0x0000002f002f7309 */ /* 0x000e300000000000 */
[----:B------:R-:W-:Y:S08]  /*93c0*/  POPC R34, R34 ;  /* 0x0000002200227309 */ /* 0x000ff00000000000 */
[----:B------:R-:W0:Y:S01]  /*93d0*/  POPC R41, R41 ;  /* 0x0000002900297309 */ /* 0x000e220000000000 */
[----:B------:R-:W-:-:S07]  /*93e0*/  LOP3.LUT R231, R149, R9, RZ, 0x3c, !PT ;  /* 0x0000000995e77212 */ /* 0x000fce00078e3cff */
[----:B------:R-:W-:Y:S01]  /*93f0*/  POPC R38, R38 ;  /* 0x0000002600267309 */ /* 0x000fe20000000000 */
[----:B------:R-:W-:-:S07]  /*9400*/  LOP3.LUT R224, R145, R9, RZ, 0x3c, !PT ;  /* 0x0000000991e07212 */ /* 0x000fce00078e3cff */
[----:B------:R-:W0:Y:S01]  /*9410*/  POPC R37, R37 ;  /* 0x0000002500257309 */ /* 0x000e220000000000 */
[-C--:B------:R-:W-:Y:S02]  /*9420*/  LOP3.LUT R201, R143, R9.reuse, RZ, 0x3c, !PT ;  /* 0x000000098fc97212 */ /* 0x080fe400078e3cff */
[----:B------:R-:W-:Y:S02]  /*9430*/  LOP3.LUT R222, R141, R9, RZ, 0x3c, !PT ;  /* 0x000000098dde7212 */ /* 0x000fe400078e3cff */
[----:B--2---:R-:W-:Y:S02]  /*9440*/  IADD3 R9, PT, PT, R55, R30, R31 ;  /* 0x0000001e37097210 */ /* 0x004fe40007ffe01f */
[----:B----4-:R-:W-:Y:S02]  /*9450*/  IADD3 R48, PT, PT, R199, R48, R49 ;  /* 0x00000030c7307210 */ /* 0x010fe40007ffe031 */
[----:B-----5:R-:W-:Y:S02]  /*9460*/  IADD3 R188, PT, PT, R53, R25, R28 ;  /* 0x0000001935bc7210 */ /* 0x020fe40007ffe01c */
[----:B-1----:R-:W-:-:S02]  /*9470*/  LOP3.LUT R31, R136, R4, RZ, 0x3c, !PT ;  /* 0x00000004881f7212 */ /* 0x002fc400078e3cff */
[-C--:B------:R-:W-:Y:S02]  /*9480*/  LOP3.LUT R56, R134, R4.reuse, RZ, 0x3c, !PT ;  /* 0x0000000486387212 */ /* 0x080fe400078e3cff */
[-C--:B------:R-:W-:Y:S02]  /*9490*/  LOP3.LUT R55, R122, R4.reuse, RZ, 0x3c, !PT ;  /* 0x000000047a377212 */ /* 0x080fe400078e3cff */
[----:B------:R-:W-:Y:S02]  /*94a0*/  LOP3.LUT R30, R114, R4, RZ, 0x3c, !PT ;  /* 0x00000004721e7212 */ /* 0x000fe400078e3cff */
[----:B---3--:R-:W-:Y:S02]  /*94b0*/  IADD3 R8, PT, PT, R8, R11, R42 ;  /* 0x0000000b08087210 */ /* 0x008fe40007ffe02a */
[----:B0-----:R-:W-:Y:S02]  /*94c0*/  IADD3 R10, PT, PT, R9, R10, R45 ;  /* 0x0000000a090a7210 */ /* 0x001fe40007ffe02d */
[----:B------:R-:W-:-:S02]  /*94d0*/  LOP3.LUT R194, R137, R5, RZ, 0x3c, !PT ;  /* 0x0000000589c27212 */ /* 0x000fc400078e3cff */
[-C--:B------:R-:W-:Y:S02]  /*94e0*/  LOP3.LUT R25, R135, R5.reuse, RZ, 0x3c, !PT ;  /* 0x0000000587197212 */ /* 0x080fe400078e3cff */
[-C--:B------:R-:W-:Y:S02]  /*94f0*/  LOP3.LUT R28, R123, R5.reuse, RZ, 0x3c, !PT ;  /* 0x000000057b1c7212 */ /* 0x080fe400078e3cff */
[----:B------:R-:W-:Y:S02]  /*9500*/  LOP3.LUT R4, R115, R5, RZ, 0x3c, !PT ;  /* 0x0000000573047212 */ /* 0x000fe400078e3cff */
[----:B------:R-:W-:Y:S02]  /*9510*/  IADD3 R11, PT, PT, R48, R46, R47 ;  /* 0x0000002e300b7210 */ /* 0x000fe40007ffe02f */
[----:B------:R-:W-:Y:S01]  /*9520*/  IADD3 R9, PT, PT, R188, R34, R41 ;  /* 0x00000022bc097210 */ /* 0x000fe20007ffe029 */
[----:B------:R-:W-:Y:S01]  /*9530*/  LDS.64 R48, [R197+0x1148] ;  /* 0x00114800c5307984 */ /* 0x000fe20000000a00 */
[----:B------:R-:W-:-:S02]  /*9540*/  LOP3.LUT R5, R106, R32, RZ, 0x3c, !PT ;  /* 0x000000206a057212 */ /* 0x000fc400078e3cff */
[-C--:B------:R-:W-:Y:S02]  /*9550*/  LOP3.LUT R47, R124, R32.reuse, RZ, 0x3c, !PT ;  /* 0x000000207c2f7212 */ /* 0x080fe400078e3cff */
[-C--:B------:R-:W-:Y:S02]  /*9560*/  LOP3.LUT R42, R120, R32.reuse, RZ, 0x3c, !PT ;  /* 0x00000020782a7212 */ /* 0x080fe400078e3cff */
[----:B------:R-:W-:Y:S02]  /*9570*/  LOP3.LUT R41, R110, R32, RZ, 0x3c, !PT ;  /* 0x000000206e297212 */ /* 0x000fe400078e3cff */
[----:B------:R-:W-:Y:S02]  /*9580*/  IADD3 R32, PT, PT, R189, R38, R37 ;  /* 0x00000026bd207210 */ /* 0x000fe40007ffe025 */
[----:B------:R-:W0:Y:S01]  /*9590*/  LDS.64 R188, [R197+0x1150] ;  /* 0x00115000c5bc7984 */ /* 0x000e220000000a00 */
[----:B------:R-:W-:Y:S08]  /*95a0*/  POPC R225, R225 ;  /* 0x000000e100e17309 */ /* 0x000ff00000000000 */
[----:B------:R-:W1:Y:S08]  /*95b0*/  POPC R44, R44 ;  /* 0x0000002c002c7309 */ /* 0x000e700000000000 */
        /* <DEDUP_REMOVED lines=10> */
[----:B------:R-:W5:Y:S01]  /*9660*/  POPC R51, R51 ;  /* 0x0000003300337309 */ /* 0x000f620000000000 */
[----:B-1----:R-:W-:-:S02]  /*9670*/  IADD3 R225, PT, PT, R232, R225, R44 ;  /* 0x000000e1e8e17210 */ /* 0x002fc40007ffe02c */
[----:B--2---:R-:W-:-:S05]  /*9680*/  IADD3 R226, PT, PT, R191, R36, R7 ;  /* 0x00000024bfe27210 */ /* 0x004fca0007ffe007 */
[----:B------:R1:W-:Y:S01]  /*9690*/  POPC R199, R222 ;  /* 0x000000de00c77309 */ /* 0x0003e20000000000 */
[-C--:B------:R-:W-:Y:S02]  /*96a0*/  LOP3.LUT R34, R107, R33.reuse, RZ, 0x3c, !PT ;  /* 0x000000216b227212 */ /* 0x080fe400078e3cff */
[-C--:B------:R-:W-:Y:S02]  /*96b0*/  LOP3.LUT R46, R125, R33.reuse, RZ, 0x3c, !PT ;  /* 0x000000217d2e7212 */ /* 0x080fe400078e3cff */
[----:B------:R-:W-:Y:S02]  /*96c0*/  LOP3.LUT R45, R121, R33, RZ, 0x3c, !PT ;  /* 0x00000021792d7212 */ /* 0x000fe400078e3cff */
[----:B---3--:R-:W-:Y:S01]  /*96d0*/  IADD3 R220, PT, PT, R225, R220, R221 ;  /* 0x000000dce1dc7210 */ /* 0x008fe20007ffe0dd */
[----:B------:R2:W-:Y:S01]  /*96e0*/  POPC R53, R4 ;  /* 0x0000000400357309 */ /* 0x0005e20000000000 */
[----:B-1----:R-:W-:Y:S02]  /*96f0*/  IADD3 R222, PT, PT, R190, R39, R57 ;  /* 0x00000027bede7210 */ /* 0x002fe40007ffe039 */
[----:B0-----:R-:W-:Y:S01]  /*9700*/  LOP3.LUT R57, R88, R188, RZ, 0x3c, !PT ;  /* 0x000000bc58397212 */ /* 0x001fe200078e3cff */
[----:B------:R-:W-:Y:S01]  /*9710*/  LDS.64 R190, [R197+0x1158] ;  /* 0x00115800c5be7984 */ /* 0x000fe20000000a00 */
[----:B----4-:R-:W-:-:S02]  /*9720*/  IADD3 R8, PT, PT, R8, R50, R227 ;  /* 0x0000003208087210 */ /* 0x010fc40007ffe0e3 */
[-C--:B------:R-:W-:Y:S02]  /*9730*/  LOP3.LUT R37, R112, R48.reuse, RZ, 0x3c, !PT ;  /* 0x0000003070257212 */ /* 0x080fe400078e3cff */
[----:B--2---:R-:W-:Y:S02]  /*9740*/  LOP3.LUT R4, R111, R33, RZ, 0x3c, !PT ;  /* 0x000000216f047212 */ /* 0x004fe400078e3cff */
[-C--:B------:R-:W-:Y:S02]  /*9750*/  LOP3.LUT R33, R116, R48.reuse, RZ, 0x3c, !PT ;  /* 0x0000003074217212 */ /* 0x080fe400078e3cff */
[-C--:B------:R-:W-:Y:S02]  /*9760*/  LOP3.LUT R7, R108, R48.reuse, RZ, 0x3c, !PT ;  /* 0x000000306c077212 */ /* 0x080fe400078e3cff */
[----:B------:R-:W-:Y:S02]  /*9770*/  LOP3.LUT R44, R98, R48, RZ, 0x3c, !PT ;  /* 0x00000030622c7212 */ /* 0x000fe400078e3cff */
[----:B-----5:R-:W-:-:S02]  /*9780*/  IADD3 R221, PT, PT, R32, R43, R58 ;  /* 0x0000002b20dd7210 */ /* 0x020fc40007ffe03a */
[-C--:B------:R-:W-:Y:S01]  /*9790*/  LOP3.LUT R50, R117, R49.reuse, RZ, 0x3c, !PT ;  /* 0x0000003175327212 */ /* 0x080fe200078e3cff */
[----:B------:R0:W-:Y:S01]  /*97a0*/  POPC R43, R57 ;  /* 0x00000039002b7309 */ /* 0x0001e20000000000 */
[-C--:B------:R-:W-:Y:S02]  /*97b0*/  LOP3.LUT R38, R113, R49.reuse, RZ, 0x3c, !PT ;  /* 0x0000003171267212 */ /* 0x080fe400078e3cff */
[-C--:B------:R-:W-:Y:S02]  /*97c0*/  LOP3.LUT R36, R109, R49.reuse, RZ, 0x3c, !PT ;  /* 0x000000316d247212 */ /* 0x080fe400078e3cff */
[----:B------:R-:W-:Y:S02]  /*97d0*/  LOP3.LUT R48, R99, R49, RZ, 0x3c, !PT ;  /* 0x0000003163307212 */ /* 0x000fe400078e3cff */
[----:B------:R-:W-:Y:S02]  /*97e0*/  IADD3 R226, PT, PT, R226, R40, R51 ;  /* 0x00000028e2e27210 */ /* 0x000fe40007ffe033 */
[----:B------:R-:W-:-:S02]  /*97f0*/  LOP3.LUT R40, R89, R189, RZ, 0x3c, !PT ;  /* 0x000000bd59287212 */ /* 0x000fc400078e3cff */
[-C--:B------:R-:W-:Y:S02]  /*9800*/  LOP3.LUT R51, R100, R188.reuse, RZ, 0x3c, !PT ;  /* 0x000000bc64337212 */ /* 0x080fe400078e3cff */
[-C--:B------:R-:W-:Y:S02]  /*9810*/  LOP3.LUT R225, R101, R189.reuse, RZ, 0x3c, !PT ;  /* 0x000000bd65e17212 */ /* 0x080fe400078e3cff */
[-C--:B------:R-:W-:Y:S02]  /*9820*/  LOP3.LUT R49, R92, R188.reuse, RZ, 0x3c, !PT ;  /* 0x000000bc5c317212 */ /* 0x080fe400078e3cff */
[-C--:B------:R-:W-:Y:S02]  /*9830*/  LOP3.LUT R58, R93, R189.reuse, RZ, 0x3c, !PT ;  /* 0x000000bd5d3a7212 */ /* 0x080fe400078e3cff */
[----:B0-----:R-:W-:Y:S02]  /*9840*/  LOP3.LUT R57, R84, R188, RZ, 0x3c, !PT ;  /* 0x000000bc54397212 */ /* 0x001fe400078e3cff */
[----:B------:R-:W-:-:S02]  /*9850*/  LOP3.LUT R32, R85, R189, RZ, 0x3c, !PT ;  /* 0x000000bd55207212 */ /* 0x000fc400078e3cff */
        /* <DEDUP_REMOVED lines=9> */
[----:B------:R-:W5:Y:S08]  /*98f0*/  POPC R59, R59 ;  /* 0x0000003b003b7309 */ /* 0x000f700000000000 */
[----:B------:R-:W0:Y:S01]  /*9900*/  POPC R35, R35 ;  /* 0x0000002300237309 */ /* 0x000e220000000000 */
[----:B-1----:R-:W-:-:S07]  /*9910*/  IADD3 R218, PT, PT, R220, R218, R219 ;  /* 0x000000dadcda7210 */ /* 0x002fce0007ffe0db */
[----:B------:R-:W-:Y:S08]  /*9920*/  POPC R27, R27 ;  /* 0x0000001b001b7309 */ /* 0x000ff00000000000 */
[----:B------:R-:W1:Y:S08]  /*9930*/  POPC R204, R204 ;  /* 0x000000cc00cc7309 */ /* 0x000e700000000000 */
[----:B------:R-:W-:Y:S08]  /*9940*/  POPC R29, R29 ;  /* 0x0000001d001d7309 */ /* 0x000ff00000000000 */
[----:B------:R-:W1:Y:S01]  /*9950*/  POPC R202, R202 ;  /* 0x000000ca00ca7309 */ /* 0x000e620000000000 */
[----:B--2---:R-:W-:-:S07]  /*9960*/  IADD3 R222, PT, PT, R222, R198, R203 ;  /* 0x000000c6dede7210 */ /* 0x004fce0007ffe0cb */
[----:B------:R-:W2:Y:S01]  /*9970*/  POPC R212, R212 ;  /* 0x000000d400d47309 */ /* 0x000ea20000000000 */
[----:B---3--:R-:W-:Y:S02]  /*9980*/  IADD3 R221, PT, PT, R221, R52, R195 ;  /* 0x00000034dddd7210 */ /* 0x008fe40007ffe0c3 */
[----:B----4-:R-:W-:-:S05]  /*9990*/  IADD3 R216, PT, PT, R218, R215, R216 ;  /* 0x000000d7dad87210 */ /* 0x010fca0007ffe0d8 */
[----:B------:R-:W-:Y:S01]  /*99a0*/  POPC R246, R246 ;  /* 0x000000f600f67309 */ /* 0x000fe20000000000 */
[----:B-----5:R-:W-:Y:S02]  /*99b0*/  IADD3 R220, PT, PT, R226, R54, R59 ;  /* 0x00000036e2dc7210 */ /* 0x020fe40007ffe03b */
[----:B0-----:R-:W-:-:S05]  /*99c0*/  LOP3.LUT R215, R68, R188, RZ, 0x3c, !PT ;  /* 0x000000bc44d77212 */ /* 0x001fca00078e3cff */
[----:B------:R-:W0:Y:S01]  /*99d0*/  POPC R193, R193 ;  /* 0x000000c100c17309 */ /* 0x000e220000000000 */
[----:B------:R-:W-:-:S07]  /*99e0*/  IADD3 R222, PT, PT, R222, R35, R206 ;  /* 0x00000023dede7210 */ /* 0x000fce0007ffe0ce */
[----:B------:R-:W3:Y:S01]  /*99f0*/  POPC R245, R245 ;  /* 0x000000f500f57309 */ /* 0x000ee20000000000 */
[----:B-1----:R-:W-:-:S07]  /*9a00*/  IADD3 R221, PT, PT, R221, R27, R204 ;  /* 0x0000001bdddd7210 */ /* 0x002fce0007ffe0cc */
[----:B------:R-:W-:Y:S01]  /*9a10*/  POPC R39, R48 ;  /* 0x0000003000277309 */ /* 0x000fe20000000000 */
[----:B------:R-:W-:-:S07]  /*9a20*/  IADD3 R220, PT, PT, R220, R29, R202 ;  /* 0x0000001ddcdc7210 */ /* 0x000fce0007ffe0ca */
[----:B------:R1:W-:Y:S01]  /*9a30*/  POPC R48, R225 ;  /* 0x000000e100307309 */ /* 0x0003e20000000000 */
[-C--:B------:R-:W-:Y:S02]  /*9a40*/  LOP3.LUT R218, R69, R189.reuse, RZ, 0x3c, !PT ;  /* 0x000000bd45da7212 */ /* 0x080fe400078e3cff */
[-C--:B------:R-:W-:Y:S02]  /*9a50*/  LOP3.LUT R202, R82, R188.reuse, RZ, 0x3c, !PT ;  /* 0x000000bc52ca7212 */ /* 0x080fe400078e3cff */
[----:B------:R-:W-:Y:S02]  /*9a60*/  LOP3.LUT R35, R83, R189, RZ, 0x3c, !PT ;  /* 0x000000bd53237212 */ /* 0x000fe400078e3cff */
[----:B-1----:R-:W-:Y:S01]  /*9a70*/  LOP3.LUT R225, R81, R191, RZ, 0x3c, !PT ;  /* 0x000000bf51e17212 */ /* 0x002fe200078e3cff */
[----:B------:R1:W-:Y:S01]  /*9a80*/  POPC R27, R215 ;  /* 0x000000d7001b7309 */ /* 0x0003e20000000000 */
[-C--:B------:R-:W-:Y:S02]  /*9a90*/  LOP3.LUT R204, R78, R188.reuse, RZ, 0x3c, !PT ;  /* 0x000000bc4ecc7212 */ /* 0x080fe400078e3cff */
[----:B------:R-:W-:-:S02]  /*9aa0*/  LOP3.LUT R29, R72, R188, RZ, 0x3c, !PT ;  /* 0x000000bc481d7212 */ /* 0x000fc400078e3cff */
[----:B--2---:R-:W-:-:S03]  /*9ab0*/  IADD3 R222, PT, PT, R222, R212, R213 ;  /* 0x000000d4dede7210 */ /* 0x004fc60007ffe0d5 */
[----:B------:R2:W-:Y:S01]  /*9ac0*/  POPC R206, R225 ;  /* 0x000000e100ce7309 */ /* 0x0005e20000000000 */
[-C--:B-1----:R-:W-:Y:S02]  /*9ad0*/  LOP3.LUT R215, R79, R189.reuse, RZ, 0x3c, !PT ;  /* 0x000000bd4fd77212 */ /* 0x082fe400078e3cff */
[----:B0-----:R-:W-:Y:S02]  /*9ae0*/  IADD3 R246, PT, PT, R220, R246, R193 ;  /* 0x000000f6dcf67210 */ /* 0x001fe40007ffe0c1 */
[----:B--2---:R-:W-:Y:S02]  /*9af0*/  LOP3.LUT R225, R73, R189, RZ, 0x3c, !PT ;  /* 0x000000bd49e17212 */ /* 0x004fe400078e3cff */
[----:B------:R-:W0:Y:S01]  /*9b00*/  LDS.64 R188, [R197+0x1170] ;  /* 0x00117000c5bc7984 */ /* 0x000e220000000a00 */
[----:B---3--:R-:W-:-:S03]  /*9b10*/  IADD3 R245, PT, PT, R222, R245, R192 ;  /* 0x000000f5def57210 */ /* 0x008fc60007ffe0c0 */
        /* <DEDUP_REMOVED lines=9> */
[-C--:B-1----:R-:W-:Y:S02]  /*9bb0*/  LOP3.LUT R248, R61, R193.reuse, RZ, 0x3c, !PT ;  /* 0x000000c13df87212 */ /* 0x082fe400078e3cff */
[-C--:B0-----:R-:W-:Y:S02]  /*9bc0*/  LOP3.LUT R242, R60, R192.reuse, RZ, 0x3c, !PT ;  /* 0x000000c03cf27212 */ /* 0x081fe400078e3cff */
[----:B------:R-:W0:Y:S01]  /*9bd0*/  LDS.64 R60, [R197+0x1988] ;  /* 0x00198800c53c7984 */ /* 0x000e220000000a00 */
[----:B------:R-:W-:Y:S02]  /*9be0*/  LOP3.LUT R247, R184, R192, RZ, 0x3c, !PT ;  /* 0x000000c0b8f77212 */ /* 0x000fe400078e3cff */
[-C--:B------:R-:W-:Y:S02]  /*9bf0*/  LOP3.LUT R184, R185, R193.reuse, RZ, 0x3c, !PT ;  /* 0x000000c1b9b87212 */ /* 0x080fe400078e3cff */
[----:B------:R-:W-:-:S02]  /*9c00*/  LOP3.LUT R183, R183, R193, RZ, 0x3c, !PT ;  /* 0x000000c1b7b77212 */ /* 0x000fc400078e3cff */
[----:B------:R-:W-:Y:S02]  /*9c10*/  LOP3.LUT R185, R159, R193, RZ, 0x3c, !PT ;  /* 0x000000c19fb97212 */ /* 0x000fe400078e3cff */
[-C--:B------:R-:W-:Y:S02]  /*9c20*/  LOP3.LUT R182, R182, R192.reuse, RZ, 0x3c, !PT ;  /* 0x000000c0b6b67212 */ /* 0x080fe400078e3cff */
[----:B------:R-:W-:Y:S02]  /*9c30*/  LOP3.LUT R192, R158, R192, RZ, 0x3c, !PT ;  /* 0x000000c09ec07212 */ /* 0x000fe400078e3cff */
[----:B------:R-:W-:Y:S01]  /*9c40*/  LDS.64 R158, [R197+0x1990] ;  /* 0x00199000c59e7984 */ /* 0x000fe20000000a00 */
[-C--:B0-----:R-:W-:Y:S02]  /*9c50*/  LOP3.LUT R193, R168, R60.reuse, RZ, 0x3c, !PT ;  /* 0x0000003ca8c17212 */ /* 0x081fe400078e3cff */
[----:B------:R-:W-:Y:S02]  /*9c60*/  LOP3.LUT R168, R169, R61, RZ, 0x3c, !PT ;  /* 0x0000003da9a87212 */ /* 0x000fe400078e3cff */
[----:B------:R-:W-:-:S02]  /*9c70*/  LOP3.LUT R169, R180, R60, RZ, 0x3c, !PT ;  /* 0x0000003cb4a97212 */ /* 0x000fc400078e3cff */
[-C--:B------:R-:W-:Y:S02]  /*9c80*/  LOP3.LUT R180, R181, R61.reuse, RZ, 0x3c, !PT ;  /* 0x0000003db5b47212 */ /* 0x080fe400078e3cff */
[-C--:B------:R-:W-:Y:S02]  /*9c90*/  LOP3.LUT R181, R175, R61.reuse, RZ, 0x3c, !PT ;  /* 0x0000003dafb57212 */ /* 0x080fe400078e3cff */
[-C--:B------:R-:W-:Y:S02]  /*9ca0*/  LOP3.LUT R174, R174, R60.reuse, RZ, 0x3c, !PT ;  /* 0x0000003caeae7212 */ /* 0x080fe400078e3cff */
[----:B------:R-:W-:Y:S02]  /*9cb0*/  LOP3.LUT R150, R150, R60, RZ, 0x3c, !PT ;  /* 0x0000003c96967212 */ /* 0x000fe400078e3cff */
[----:B------:R-:W-:Y:S02]  /*9cc0*/  LOP3.LUT R175, R151, R61, RZ, 0x3c, !PT ;  /* 0x0000003d97af7212 */ /* 0x000fe400078e3cff */
[----:B------:R-:W0:Y:S01]  /*9cd0*/  LDS.64 R60, [R197+0x1998] ;  /* 0x00199800c53c7984 */ /* 0x000e220000000a00 */
[----:B------:R-:W1:Y:S08]  /*9ce0*/  POPC R217, R217 ;  /* 0x000000d900d97309 */ /* 0x000e700000000000 */
[----:B------:R-:W-:Y:S08]  /*9cf0*/  POPC R234, R234 ;  /* 0x000000ea00ea7309 */ /* 0x000ff00000000000 */
[----:B------:R-:W2:Y:S01]  /*9d00*/  POPC R241, R241 ;  /* 0x000000f100f17309 */ /* 0x000ea20000000000 */
[----:B-1----:R-:W-:-:S07]  /*9d10*/  IADD3 R232, PT, PT, R216, R214, R217 ;  /* 0x000000d6d8e87210 */ /* 0x002fce0007ffe0d9 */
[----:B------:R-:W-:Y:S08]  /*9d20*/  POPC R230, R230 ;  /* 0x000000e600e67309 */ /* 0x000ff00000000000 */
[----:B------:R-:W1:Y:S01]  /*9d30*/  POPC R231, R231 ;  /* 0x000000e700e77309 */ /* 0x000e620000000000 */
[----:B--2---:R-:W-:-:S07]  /*9d40*/  IADD3 R241, PT, PT, R232, R234, R241 ;  /* 0x000000eae8f17210 */ /* 0x004fce0007ffe0f1 */
[----:B------:R2:W-:Y:S01]  /*9d50*/  POPC R151, R181 ;  /* 0x000000b500977309 */ /* 0x0005e20000000000 */
[-C--:B0-----:R-:W-:Y:S02]  /*9d60*/  LOP3.LUT R166, R166, R60.reuse, RZ, 0x3c, !PT ;  /* 0x0000003ca6a67212 */ /* 0x081fe400078e3cff */
[-C--:B------:R-:W-:Y:S02]  /*9d70*/  LOP3.LUT R126, R126, R60.reuse, RZ, 0x3c, !PT ;  /* 0x0000003c7e7e7212 */ /* 0x080fe400078e3cff */
[-C--:B--2---:R-:W-:Y:S02]  /*9d80*/  LOP3.LUT R181, R146, R60.reuse, RZ, 0x3c, !PT ;  /* 0x0000003c92b57212 */ /* 0x084fe400078e3cff */
[-C--:B------:R-:W-:Y:S02]  /*9d90*/  LOP3.LUT R146, R147, R61.reuse, RZ, 0x3c, !PT ;  /* 0x0000003d93927212 */ /* 0x080fe400078e3cff */
[----:B------:R-:W-:Y:S02]  /*9da0*/  LOP3.LUT R147, R170, R60, RZ, 0x3c, !PT ;  /* 0x0000003caa937212 */ /* 0x000fe400078e3cff */
[----:B------:R-:W-:-:S02]  /*9db0*/  LOP3.LUT R170, R171, R61, RZ, 0x3c, !PT ;  /* 0x0000003dabaa7212 */ /* 0x000fc400078e3cff */
[-C--:B------:R-:W-:Y:S02]  /*9dc0*/  LOP3.LUT R171, R167, R61.reuse, RZ, 0x3c, !PT ;  /* 0x0000003da7ab7212 */ /* 0x080fe400078e3cff */
[----:B------:R-:W-:Y:S02]  /*9dd0*/  LOP3.LUT R167, R127, R61, RZ, 0x3c, !PT ;  /* 0x0000003d7fa77212 */ /* 0x000fe400078e3cff */
[----:B------:R-:W-:Y:S01]  /*9de0*/  LDS.64 R60, [R197+0x19a8] ;  /* 0x0019a800c53c7984 */ /* 0x000fe20000000a00 */
[----:B-1----:R-:W-:Y:S02]  /*9df0*/  IADD3 R230, PT, PT, R241, R230, R231 ;  /* 0x000000e6f1e67210 */ /* 0x002fe40007ffe0e7 */
[-C--:B------:R-:W-:Y:S02]  /*9e00*/  LOP3.LUT R178, R178, R158.reuse, RZ, 0x3c, !PT ;  /* 0x0000009eb2b27212 */ /* 0x080fe400078e3cff */
[-C--:B------:R-:W-:Y:S02]  /*9e10*/  LOP3.LUT R176, R176, R158.reuse, RZ, 0x3c, !PT ;  /* 0x0000009eb0b07212 */ /* 0x080fe400078e3cff */
[----:B------:R-:W-:-:S02]  /*9e20*/  LOP3.LUT R172, R172, R158, RZ, 0x3c, !PT ;  /* 0x0000009eacac7212 */ /* 0x000fc400078e3cff */
[-C--:B------:R-:W-:Y:S02]  /*9e30*/  LOP3.LUT R231, R173, R159.reuse, RZ, 0x3c, !PT ;  /* 0x0000009fade77212 */ /* 0x080fe400078e3cff */
[----:B------:R-:W-:Y:S02]  /*9e40*/  LOP3.LUT R158, R130, R158, RZ, 0x3c, !PT ;  /* 0x0000009e829e7212 */ /* 0x000fe400078e3cff */
[----:B------:R-:W-:Y:S02]  /*9e50*/  LOP3.LUT R173, R131, R159, RZ, 0x3c, !PT ;  /* 0x0000009f83ad7212 */ /* 0x000fe400078e3cff */
[----:B------:R-:W0:Y:S01]  /*9e60*/  LDS.64 R130, [R197+0x19a0] ;  /* 0x0019a000c5827984 */ /* 0x000e220000000a00 */
[----:B------:R-:W-:Y:S08]  /*9e70*/  POPC R239, R239 ;  /* 0x000000ef00ef7309 */ /* 0x000ff00000000000 */
[----:B------:R-:W1:Y:S08]  /*9e80*/  POPC R238, R238 ;  /* 0x000000ee00ee7309 */ /* 0x000e700000000000 */
[----:B------:R-:W-:Y:S08]  /*9e90*/  POPC R200, R200 ;  /* 0x000000c800c87309 */ /* 0x000ff00000000000 */
[----:B------:R-:W2:Y:S01]  /*9ea0*/  POPC R201, R201 ;  /* 0x000000c900c97309 */ /* 0x000ea20000000000 */
[----:B-1----:R-:W-:-:S07]  /*9eb0*/  IADD3 R238, PT, PT, R246, R239, R238 ;  /* 0x000000eff6ee7210 */ /* 0x002fce0007ffe0ee */
[----:B------:R-:W-:Y:S08]  /*9ec0*/  POPC R31, R31 ;  /* 0x0000001f001f7309 */ /* 0x000ff00000000000 */
[----:B------:R-:W1:Y:S01]  /*9ed0*/  POPC R194, R194 ;  /* 0x000000c200c27309 */ /* 0x000e620000000000 */
[----:B--2---:R-:W-:Y:S02]  /*9ee0*/  IADD3 R200, PT, PT, R238, R200, R201 ;  /* 0x000000c8eec87210 */ /* 0x004fe40007ffe0c9 */
[----:B0-----:R-:W-:-:S05]  /*9ef0*/  LOP3.LUT R162, R162, R130, RZ, 0x3c, !PT ;  /* 0x00000082a2a27212 */ /* 0x001fca00078e3cff */
[----:B------:R0:W-:Y:S01]  /*9f00*/  POPC R127, R171 ;  /* 0x000000ab007f7309 */ /* 0x0001e20000000000 */
[-C--:B------:R-:W-:Y:S02]  /*9f10*/  LOP3.LUT R160, R160, R130.reuse, RZ, 0x3c, !PT ;  /* 0x00000082a0a07212 */ /* 0x080fe400078e3cff */
[----:B------:R-:W-:Y:S02]  /*9f20*/  LOP3.LUT R154, R154, R130, RZ, 0x3c, !PT ;  /* 0x000000829a9a7212 */ /* 0x000fe400078e3cff */
[----:B------:R-:W-:Y:S02]  /*9f30*/  LOP3.LUT R201, R155, R131, RZ, 0x3c, !PT ;  /* 0x000000839bc97212 */ /* 0x000fe400078e3cff */
[-C--:B0-----:R-:W-:Y:S02]  /*9f40*/  LOP3.LUT R171, R132, R60.reuse, RZ, 0x3c, !PT ;  /* 0x0000003c84ab7212 */ /* 0x081fe400078e3cff */
[----:B------:R-:W-:Y:S02]  /*9f50*/  LOP3.LUT R132, R133, R61, RZ, 0x3c, !PT ;  /* 0x0000003d85847212 */ /* 0x000fe400078e3cff */
[----:B------:R-:W-:-:S02]  /*9f60*/  LOP3.LUT R133, R156, R60, RZ, 0x3c, !PT ;  /* 0x0000003c9c857212 */ /* 0x000fc400078e3cff */
[----:B------:R-:W-:Y:S02]  /*9f70*/  LOP3.LUT R156, R157, R61, RZ, 0x3c, !PT ;  /* 0x0000003d9d9c7212 */ /* 0x000fe400078e3cff */
[----:B------:R-:W-:Y:S02]  /*9f80*/  LOP3.LUT R157, R102, R60, RZ, 0x3c, !PT ;  /* 0x0000003c669d7212 */ /* 0x000fe400078e3cff */
[----:B------:R-:W-:Y:S02]  /*9f90*/  LOP3.LUT R130, R118, R130, RZ, 0x3c, !PT ;  /* 0x0000008276827212 */ /* 0x000fe400078e3cff */
[----:B------:R-:W-:Y:S02]  /*9fa0*/  LOP3.LUT R155, R119, R131, RZ, 0x3c, !PT ;  /* 0x00000083779b7212 */ /* 0x000fe400078e3cff */
[----:B------:R-:W-:Y:S01]  /*9fb0*/  LOP3.LUT R102, R103, R61, RZ, 0x3c, !PT ;  /* 0x0000003d67667212 */ /* 0x000fe200078e3cff */
[----:B------:R-:W0:Y:S01]  /*9fc0*/  LDS.64 R118, [R197+0x19b0] ;  /* 0x0019b000c5767984 */ /* 0x000e220000000a00 */
[----:B-1----:R-:W-:-:S02]  /*9fd0*/  IADD3 R230, PT, PT, R230, R31, R194 ;  /* 0x0000001fe6e67210 */ /* 0x002fc40007ffe0c2 */
[----:B------:R1:W-:Y:S01]  /*9fe0*/  POPC R194, R102 ;  /* 0x0000006600c27309 */ /* 0x0003e20000000000 */
[----:B------:R-:W-:Y:S02]  /*9ff0*/  LOP3.LUT R152, R152, R60, RZ, 0x3c, !PT ;  /* 0x0000003c98987212 */ /* 0x000fe400078e3cff */
[----:B------:R-:W-:Y:S02]  /*a000*/  LOP3.LUT R153, R153, R61, RZ, 0x3c, !PT ;  /* 0x0000003d99997212 */ /* 0x000fe400078e3cff */
[----:B------:R-:W2:Y:S04]  /*a010*/  LDS.64 R60, [R197+0x19b8] ;  /* 0x0019b800c53c7984 */ /* 0x000ea80000000a00 */
[----:B-1----:R-:W1:Y:S01]  /*a020*/  LDS.64 R102, [R197+0x19c0] ;  /* 0x0019c000c5667984 */ /* 0x002e620000000a00 */
[----:B------:R-:W-:Y:S08]  /*a030*/  POPC R236, R236 ;  /* 0x000000ec00ec7309 */ /* 0x000ff00000000000 */
[----:B------:R-:W3:Y:S08]  /*a040*/  POPC R237, R237 ;  /* 0x000000ed00ed7309 */ /* 0x000ef00000000000 */
[----:B------:R-:W-:Y:S08]  /*a050*/  POPC R223, R223 ;  /* 0x000000df00df7309 */ /* 0x000ff00000000000 */
[----:B------:R-:W4:Y:S08]  /*a060*/  POPC R224, R224 ;  /* 0x000000e000e07309 */ /* 0x000f300000000000 */
[----:B------:R-:W5:Y:S08]  /*a070*/  POPC R196, R196 ;  /* 0x000000c400c47309 */ /* 0x000f700000000000 */
[----:B------:R-:W-:Y:S08]  /*a080*/  POPC R56, R56 ;  /* 0x0000003800387309 */ /* 0x000ff00000000000 */
[----:B------:R-:W2:Y:S01]  /*a090*/  POPC R25, R25 ;  /* 0x0000001900197309 */ /* 0x000ea20000000000 */
[----:B0-----:R-:W-:-:S07]  /*a0a0*/  LOP3.LUT R31, R140, R118, RZ, 0x3c, !PT ;  /* 0x000000768c1f7212 */ /* 0x001fce00078e3cff */
[----:B------:R-:W-:Y:S08]  /*a0b0*/  POPC R55, R55 ;  /* 0x0000003700377309 */ /* 0x000ff00000000000 */
[----:B------:R-:W0:Y:S01]  /*a0c0*/  POPC R28, R28 ;  /* 0x0000001c001c7309 */ /* 0x000e220000000000 */
[----:B---3--:R-:W-:-:S07]  /*a0d0*/  IADD3 R236, PT, PT, R245, R236, R237 ;  /* 0x000000ecf5ec7210 */ /* 0x008fce0007ffe0ed */
[----:B------:R-:W3:Y:S01]  /*a0e0*/  POPC R30, R30 ;  /* 0x0000001e001e7309 */ /* 0x000ee20000000000 */
[-C--:B------:R-:W-:Y:S02]  /*a0f0*/  LOP3.LUT R148, R148, R118.reuse, RZ, 0x3c, !PT ;  /* 0x0000007694947212 */ /* 0x080fe400078e3cff */
[-C--:B------:R-:W-:Y:S02]  /*a100*/  LOP3.LUT R144, R144, R118.reuse, RZ, 0x3c, !PT ;  /* 0x0000007690907212 */ /* 0x080fe400078e3cff */
[----:B------:R-:W-:Y:S02]  /*a110*/  LOP3.LUT R142, R142, R118, RZ, 0x3c, !PT ;  /* 0x000000768e8e7212 */ /* 0x000fe400078e3cff */
[----:B----4-:R-:W-:Y:S02]  /*a120*/  IADD3 R223, PT, PT, R240, R223, R224 ;  /* 0x000000dff0df7210 */ /* 0x010fe40007ffe0e0 */
[----:B------:R-:W-:Y:S02]  /*a130*/  LOP3.LUT R118, R141, R119, RZ, 0x3c, !PT ;  /* 0x000000778d767212 */ /* 0x000fe400078e3cff */
[----:B------:R1:W-:Y:S01]  /*a140*/  POPC R141, R31 ;  /* 0x0000001f008d7309 */ /* 0x0003e20000000000 */
[----:B-----5:R-:W-:-:S02]  /*a150*/  IADD3 R196, PT, PT, R236, R196, R199 ;  /* 0x000000c4ecc47210 */ /* 0x020fc40007ffe0c7 */
[----:B--2---:R-:W-:Y:S02]  /*a160*/  IADD3 R223, PT, PT, R223, R56, R25 ;  /* 0x00000038dfdf7210 */ /* 0x004fe40007ffe019 */
[----:B------:R-:W-:Y:S02]  /*a170*/  LOP3.LUT R25, R136, R60, RZ, 0x3c, !PT ;  /* 0x0000003c88197212 */ /* 0x000fe400078e3cff */
[-C--:B------:R-:W-:Y:S02]  /*a180*/  LOP3.LUT R56, R137, R61.reuse, RZ, 0x3c, !PT ;  /* 0x0000003d89387212 */ /* 0x080fe400078e3cff */
[----:B-1----:R-:W-:Y:S02]  /*a190*/  LOP3.LUT R31, R106, R102, RZ, 0x3c, !PT ;  /* 0x000000666a1f7212 */ /* 0x002fe400078e3cff */
[----:B------:R-:W-:Y:S02]  /*a1a0*/  LOP3.LUT R134, R134, R60, RZ, 0x3c, !PT ;  /* 0x0000003c86867212 */ /* 0x000fe400078e3cff */
[----:B------:R-:W-:-:S02]  /*a1b0*/  LOP3.LUT R135, R135, R61, RZ, 0x3c, !PT ;  /* 0x0000003d87877212 */ /* 0x000fc400078e3cff */
[-C--:B------:R-:W-:Y:S02]  /*a1c0*/  LOP3.LUT R122, R122, R60.reuse, RZ, 0x3c, !PT ;  /* 0x0000003c7a7a7212 */ /* 0x080fe400078e3cff */
[-C--:B------:R-:W-:Y:S02]  /*a1d0*/  LOP3.LUT R123, R123, R61.reuse, RZ, 0x3c, !PT ;  /* 0x0000003d7b7b7212 */ /* 0x080fe400078e3cff */
[----:B------:R-:W-:Y:S02]  /*a1e0*/  LOP3.LUT R114, R114, R60, RZ, 0x3c, !PT ;  /* 0x0000003c72727212 */ /* 0x000fe400078e3cff */
[----:B------:R-:W-:Y:S02]  /*a1f0*/  LOP3.LUT R115, R115, R61, RZ, 0x3c, !PT ;  /* 0x0000003d73737212 */ /* 0x000fe400078e3cff */
[----:B0-----:R-:W-:Y:S01]  /*a200*/  IADD3 R200, PT, PT, R200, R55, R28 ;  /* 0x00000037c8c87210 */ /* 0x001fe20007ffe01c */
[----:B------:R-:W0:Y:S01]  /*a210*/  LDS.64 R60, [R197+0x19c8] ;  /* 0x0019c800c53c7984 */ /* 0x000e220000000a00 */
[----:B------:R1:W-:Y:S01]  /*a220*/  POPC R28, R31 ;  /* 0x0000001f001c7309 */ /* 0x0003e20000000000 */
[----:B---3--:R-:W-:-:S02]  /*a230*/  IADD3 R196, PT, PT, R196, R30, R53 ;  /* 0x0000001ec4c47210 */ /* 0x008fc40007ffe035 */
[----:B-1----:R-:W1:Y:S01]  /*a240*/  LDS.64 R30, [R197+0x19d0] ;  /* 0x0019d000c51e7984 */ /* 0x002e620000000a00 */
[-C--:B------:R-:W-:Y:S02]  /*a250*/  LOP3.LUT R52, R96, R190.reuse, RZ, 0x3c, !PT ;  /* 0x000000be60347212 */ /* 0x080fe400078e3cff */
[-C--:B------:R-:W-:Y:S02]  /*a260*/  LOP3.LUT R59, R97, R191.reuse, RZ, 0x3c, !PT ;  /* 0x000000bf613b7212 */ /* 0x080fe400078e3cff */
[-C--:B------:R-:W-:Y:S02]  /*a270*/  LOP3.LUT R54, R94, R190.reuse, RZ, 0x3c, !PT ;  /* 0x000000be5e367212 */ /* 0x080fe400078e3cff */
[-C--:B------:R-:W-:Y:S02]  /*a280*/  LOP3.LUT R203, R95, R191.reuse, RZ, 0x3c, !PT ;  /* 0x000000bf5fcb7212 */ /* 0x080fe400078e3cff */
[----:B------:R-:W-:Y:S02]  /*a290*/  LOP3.LUT R198, R90, R190, RZ, 0x3c, !PT ;  /* 0x000000be5ac67212 */ /* 0x000fe400078e3cff */
[----:B------:R-:W-:-:S02]  /*a2a0*/  LOP3.LUT R219, R91, R191, RZ, 0x3c, !PT ;  /* 0x000000bf5bdb7212 */ /* 0x000fc400078e3cff */
[----:B------:R-:W-:Y:S02]  /*a2b0*/  LOP3.LUT R195, R80, R190, RZ, 0x3c, !PT ;  /* 0x000000be50c37212 */ /* 0x000fe400078e3cff */
[----:B------:R-:W2:Y:S01]  /*a2c0*/  LDS.64 R190, [R197+0x1168] ;  /* 0x00116800c5be7984 */ /* 0x000ea20000000a00 */
[-C--:B------:R-:W-:Y:S02]  /*a2d0*/  LOP3.LUT R55, R107, R103.reuse, RZ, 0x3c, !PT ;  /* 0x000000676b377212 */ /* 0x080fe400078e3cff */
[-C--:B------:R-:W-:Y:S02]  /*a2e0*/  LOP3.LUT R107, R125, R103.reuse, RZ, 0x3c, !PT ;  /* 0x000000677d6b7212 */ /* 0x080fe400078e3cff */
[-C--:B------:R-:W-:Y:S02]  /*a2f0*/  LOP3.LUT R121, R121, R103.reuse, RZ, 0x3c, !PT ;  /* 0x0000006779797212 */ /* 0x080fe400078e3cff */
[----:B------:R-:W-:Y:S02]  /*a300*/  LOP3.LUT R103, R111, R103, RZ, 0x3c, !PT ;  /* 0x000000676f677212 */ /* 0x000fe400078e3cff */
[----:B0-----:R-:W-:-:S02]  /*a310*/  LOP3.LUT R111, R112, R60, RZ, 0x3c, !PT ;  /* 0x0000003c706f7212 */ /* 0x001fc400078e3cff */
[----:B------:R-:W-:Y:S02]  /*a320*/  LOP3.LUT R112, R113, R61, RZ, 0x3c, !PT ;  /* 0x0000003d71707212 */ /* 0x000fe400078e3cff */
[-C--:B-1----:R-:W-:Y:S02]  /*a330*/  LOP3.LUT R113, R88, R30.reuse, RZ, 0x3c, !PT ;  /* 0x0000001e58717212 */ /* 0x082fe400078e3cff */
        /* <DEDUP_REMOVED lines=8> */
[----:B------:R-:W-:Y:S01]  /*a3c0*/  POPC R5, R5 ;  /* 0x0000000500057309 */ /* 0x000fe20000000000 */
[----:B--2---:R-:W-:Y:S02]  /*a3d0*/  LOP3.LUT R221, R76, R190, RZ, 0x3c, !PT ;  /* 0x000000be4cdd7212 */ /* 0x004fe400078e3cff */
[----:B------:R-:W-:-:S05]  /*a3e0*/  LOP3.LUT R210, R77, R191, RZ, 0x3c, !PT ;  /* 0x000000bf4dd27212 */ /* 0x000fca00078e3cff */
[----:B------:R-:W1:Y:S01]  /*a3f0*/  POPC R34, R34 ;  /* 0x0000002200227309 */ /* 0x000e620000000000 */
[-C--:B------:R-:W-:Y:S02]  /*a400*/  LOP3.LUT R217, R74, R190.reuse, RZ, 0x3c, !PT ;  /* 0x000000be4ad97212 */ /* 0x080fe400078e3cff */
[-C--:B------:R-:W-:Y:S02]  /*a410*/  LOP3.LUT R212, R75, R191.reuse, RZ, 0x3c, !PT ;  /* 0x000000bf4bd47212 */ /* 0x080fe400078e3cff */
[-C--:B------:R-:W-:Y:S02]  /*a420*/  LOP3.LUT R216, R70, R190.reuse, RZ, 0x3c, !PT ;  /* 0x000000be46d87212 */ /* 0x080fe400078e3cff */
[----:B------:R-:W-:Y:S01]  /*a430*/  LOP3.LUT R211, R71, R191, RZ, 0x3c, !PT ;  /* 0x000000bf47d37212 */ /* 0x000fe200078e3cff */
[----:B------:R-:W-:Y:S01]  /*a440*/  POPC R47, R47 ;  /* 0x0000002f002f7309 */ /* 0x000fe20000000000 */
[----:B------:R-:W-:-:S07]  /*a450*/  LOP3.LUT R213, R64, R190, RZ, 0x3c, !PT ;  /* 0x000000be40d57212 */ /* 0x000fce00078e3cff */
[----:B------:R-:W2:Y:S01]  /*a460*/  POPC R46, R46 ;  /* 0x0000002e002e7309 */ /* 0x000ea20000000000 */
[----:B------:R-:W-:-:S07]  /*a470*/  LOP3.LUT R106, R124, R102, RZ, 0x3c, !PT ;  /* 0x000000667c6a7212 */ /* 0x000fce00078e3cff */
[----:B------:R3:W-:Y:S01]  /*a480*/  POPC R214, R225 ;  /* 0x000000e100d67309 */ /* 0x0007e20000000000 */
[----:B------:R-:W-:-:S07]  /*a490*/  LOP3.LUT R120, R120, R102, RZ, 0x3c, !PT ;  /* 0x0000006678787212 */ /* 0x000fce00078e3cff */
[----:B------:R-:W-:Y:S01]  /*a4a0*/  POPC R42, R42 ;  /* 0x0000002a002a7309 */ /* 0x000fe20000000000 */
[----:B---3--:R-:W-:Y:S02]  /*a4b0*/  LOP3.LUT R225, R65, R191, RZ, 0x3c, !PT ;  /* 0x000000bf41e17212 */ /* 0x008fe400078e3cff */
[----:B------:R-:W3:Y:S05]  /*a4c0*/  LDS.64 R190, [R197+0x1178] ;  /* 0x00117800c5be7984 */ /* 0x000eea0000000a00 */
[----:B------:R-:W4:Y:S01]  /*a4d0*/  POPC R45, R45 ;  /* 0x0000002d002d7309 */ /* 0x000f220000000000 */
[----:B------:R-:W-:-:S07]  /*a4e0*/  LOP3.LUT R102, R110, R102, RZ, 0x3c, !PT ;  /* 0x000000666e667212 */ /* 0x000fce00078e3cff */
[----:B------:R-:W-:Y:S01]  /*a4f0*/  POPC R41, R41 ;  /* 0x0000002900297309 */ /* 0x000fe20000000000 */
[----:B------:R-:W-:-:S07]  /*a500*/  LOP3.LUT R53, R116, R60, RZ, 0x3c, !PT ;  /* 0x0000003c74357212 */ /* 0x000fce00078e3cff */
[----:B------:R-:W5:Y:S01]  /*a510*/  POPC R4, R4 ;  /* 0x0000000400047309 */ /* 0x000f620000000000 */
[-C--:B------:R-:W-:Y:S02]  /*a520*/  LOP3.LUT R110, R117, R61.reuse, RZ, 0x3c, !PT ;  /* 0x0000003d756e7212 */ /* 0x080fe400078e3cff */
[-C--:B------:R-:W-:Y:S02]  /*a530*/  LOP3.LUT R108, R108, R60.reuse, RZ, 0x3c, !PT ;  /* 0x0000003c6c6c7212 */ /* 0x080fe400078e3cff */
[-C--:B------:R-:W-:Y:S02]  /*a540*/  LOP3.LUT R109, R109, R61.reuse, RZ, 0x3c, !PT ;  /* 0x0000003d6d6d7212 */ /* 0x080fe400078e3cff */
[----:B------:R-:W-:Y:S02]  /*a550*/  LOP3.LUT R98, R98, R60, RZ, 0x3c, !PT ;  /* 0x0000003c62627212 */ /* 0x000fe400078e3cff */
[----:B------:R-:W-:Y:S02]  /*a560*/  LOP3.LUT R99, R99, R61, RZ, 0x3c, !PT ;  /* 0x0000003d63637212 */ /* 0x000fe400078e3cff */
[----:B------:R-:W3:Y:S01]  /*a570*/  LDS.64 R60, [R197+0x19d8] ;  /* 0x0019d800c53c7984 */ /* 0x000ee20000000a00 */
[----:B-1----:R-:W-:Y:S01]  /*a580*/  IADD3 R230, PT, PT, R230, R5, R34 ;  /* 0x00000005e6e67210 */ /* 0x002fe20007ffe022 */
[----:B------:R-:W-:Y:S01]  /*a590*/  POPC R242, R242 ;  /* 0x000000f200f27309 */ /* 0x000fe20000000000 */
[----:B0-----:R-:W-:-:S02]  /*a5a0*/  LOP3.LUT R5, R68, R30, RZ, 0x3c, !PT ;  /* 0x0000001e44057212 */ /* 0x001fc400078e3cff */
[-C--:B------:R-:W-:Y:S02]  /*a5b0*/  LOP3.LUT R179, R179, R159.reuse, RZ, 0x3c, !PT ;  /* 0x0000009fb3b37212 */ /* 0x080fe400078e3cff */
[----:B------:R-:W-:-:S03]  /*a5c0*/  LOP3.LUT R177, R177, R159, RZ, 0x3c, !PT ;  /* 0x0000009fb1b17212 */ /* 0x000fc600078e3cff */
[----:B------:R-:W0:Y:S01]  /*a5d0*/  POPC R239, R248 ;  /* 0x000000f800ef7309 */ /* 0x000e220000000000 */
[----:B--2---:R-:W-:Y:S02]  /*a5e0*/  IADD3 R223, PT, PT, R223, R47, R46 ;  /* 0x0000002fdfdf7210 */ /* 0x004fe40007ffe02e */
[----:B----4-:R-:W-:Y:S01]  /*a5f0*/  IADD3 R200, PT, PT, R200, R42, R45 ;  /* 0x0000002ac8c87210 */ /* 0x010fe20007ffe02d */
[----:B------:R-:W1:Y:S04]  /*a600*/  LDS.64 R46, [R197+0x19e8] ;  /* 0x0019e800c52e7984 */ /* 0x000e680000000a00 */
[----:B------:R-:W-:Y:S01]  /*a610*/  POPC R247, R247 ;  /* 0x000000f700f77309 */ /* 0x000fe20000000000 */
[----:B-----5:R-:W-:-:S07]  /*a620*/  IADD3 R196, PT, PT, R196, R41, R4 ;  /* 0x00000029c4c47210 */ /* 0x020fce0007ffe004 */
[----:B------:R-:W2:Y:S08]  /*a630*/  POPC R184, R184 ;  /* 0x000000b800b87309 */ /* 0x000eb00000000000 */
[----:B------:R-:W-:Y:S08]  /*a640*/  POPC R182, R182 ;  /* 0x000000b600b67309 */ /* 0x000ff00000000000 */
[----:B------:R-:W4:Y:S08]  /*a650*/  POPC R183, R183 ;  /* 0x000000b700b77309 */ /* 0x000f300000000000 */
[----:B------:R-:W-:Y:S08]  /*a660*/  POPC R192, R192 ;  /* 0x000000c000c07309 */ /* 0x000ff00000000000 */
[----:B------:R-:W5:Y:S01]  /*a670*/  POPC R185, R185 ;  /* 0x000000b900b97309 */ /* 0x000f620000000000 */
[----:B------:R-:W-:-:S07]  /*a680*/  LOP3.LUT R163, R163, R131, RZ, 0x3c, !PT ;  /* 0x00000083a3a37212 */ /* 0x000fce00078e3cff */
[----:B------:R-:W-:Y:S01]  /*a690*/  POPC R193, R193 ;  /* 0x000000c100c17309 */ /* 0x000fe20000000000 */
[----:B------:R-:W-:-:S07]  /*a6a0*/  LOP3.LUT R161, R161, R131, RZ, 0x3c, !PT ;  /* 0x00000083a1a17212 */ /* 0x000fce00078e3cff */
[----:B------:R-:W3:Y:S01]  /*a6b0*/  POPC R168, R168 ;  /* 0x000000a800a87309 */ /* 0x000ee20000000000 */
[----:B------:R-:W-:-:S07]  /*a6c0*/  LOP3.LUT R45, R69, R31, RZ, 0x3c, !PT ;  /* 0x0000001f452d7212 */ /* 0x000fce00078e3cff */
[----:B------:R-:W-:Y:S08]  /*a6d0*/  POPC R169, R169 ;  /* 0x000000a900a97309 */ /* 0x000ff00000000000 */
[----:B------:R-:W1:Y:S08]  /*a6e0*/  POPC R180, R180 ;  /* 0x000000b400b47309 */ /* 0x000e700000000000 */
[----:B------:R-:W1:Y:S08]  /*a6f0*/  POPC R174, R174 ;  /* 0x000000ae00ae7309 */ /* 0x000e700000000000 */
[----:B------:R-:W-:Y:S08]  /*a700*/  POPC R150, R150 ;  /* 0x0000009600967309 */ /* 0x000ff00000000000 */
[----:B------:R-:W1:Y:S01]  /*a710*/  POPC R175, R175 ;  /* 0x000000af00af7309 */ /* 0x000e620000000000 */
[----:B------:R-:W-:-:S07]  /*a720*/  LOP3.LUT R68, R82, R30, RZ, 0x3c, !PT ;  /* 0x0000001e52447212 */ /* 0x000fce00078e3cff */
[----:B------:R0:W-:Y:S01]  /*a730*/  POPC R42, R5 ;  /* 0x00000005002a7309 */ /* 0x0001e20000000000 */
[----:B------:R-:W-:Y:S02]  /*a740*/  LOP3.LUT R69, R83, R31, RZ, 0x3c, !PT ;  /* 0x0000001f53457212 */ /* 0x000fe400078e3cff */
[----:B------:R-:W-:-:S05]  /*a750*/  LOP3.LUT R78, R78, R30, RZ, 0x3c, !PT ;  /* 0x0000001e4e4e7212 */ /* 0x000fca00078e3cff */
[----:B------:R-:W-:Y:S01]  /*a760*/  POPC R178, R178 ;  /* 0x000000b200b27309 */ /* 0x000fe20000000000 */
[----:B0-----:R-:W0:Y:S01]  /*a770*/  LDS.64 R4, [R197+0x19f0] ;  /* 0x0019f000c5047984 */ /* 0x001e220000000a00 */
[----:B------:R-:W-:-:S06]  /*a780*/  LOP3.LUT R79, R79, R31, RZ, 0x3c, !PT ;  /* 0x0000001f4f4f7212 */ /* 0x000fcc00078e3cff */
[----:B------:R-:W0:Y:S01]  /*a790*/  POPC R179, R179 ;  /* 0x000000b300b37309 */ /* 0x000e220000000000 */
[----:B------:R-:W-:Y:S02]  /*a7a0*/  LOP3.LUT R72, R72, R30, RZ, 0x3c, !PT ;  /* 0x0000001e48487212 */ /* 0x000fe400078e3cff */
[----:B------:R-:W-:Y:S02]  /*a7b0*/  LOP3.LUT R73, R73, R31, RZ, 0x3c, !PT ;  /* 0x0000001f49497212 */ /* 0x000fe400078e3cff */
[----:B------:R-:W0:Y:S03]  /*a7c0*/  LDS.64 R30, [R197+0x19f8] ;  /* 0x0019f800c51e7984 */ /* 0x000e260000000a00 */
[----:B------:R-:W-:Y:S01]  /*a7d0*/  POPC R176, R176 ;  /* 0x000000b000b07309 */ /* 0x000fe20000000000 */
[----:B------:R-:W-:-:S07]  /*a7e0*/  IADD3 R239, PT, PT, R209, R242, R239 ;  /* 0x000000f2d1ef7210 */ /* 0x000fce0007ffe0ef */
        /* <DEDUP_REMOVED lines=8> */
[----:B------:R-:W-:-:S07]  /*a870*/  LOP3.LUT R149, R149, R119, RZ, 0x3c, !PT ;  /* 0x0000007795957212 */ /* 0x000fce00078e3cff */
[----:B------:R-:W-:Y:S01]  /*a880*/  POPC R33, R33 ;  /* 0x0000002100217309 */ /* 0x000fe20000000000 */
[----:B------:R-:W-:-:S07]  /*a890*/  LOP3.LUT R145, R145, R119, RZ, 0x3c, !PT ;  /* 0x0000007791917212 */ /* 0x000fce00078e3cff */
[----:B------:R-:W5:Y:S01]  /*a8a0*/  POPC R50, R50 ;  /* 0x0000003200327309 */ /* 0x000f620000000000 */
[----:B---3--:R-:W-:-:S07]  /*a8b0*/  IADD3 R168, PT, PT, R239, R193, R168 ;  /* 0x000000c1efa87210 */ /* 0x008fce0007ffe0a8 */
[----:B------:R-:W3:Y:S01]  /*a8c0*/  POPC R44, R44 ;  /* 0x0000002c002c7309 */ /* 0x000ee20000000000 */
[----:B-1----:R-:W-:-:S07]  /*a8d0*/  IADD3 R169, PT, PT, R184, R169, R180 ;  /* 0x000000a9b8a97210 */ /* 0x002fce0007ffe0b4 */
[----:B------:R-:W-:Y:S01]  /*a8e0*/  POPC R181, R181 ;  /* 0x000000b500b57309 */ /* 0x000fe20000000000 */
[----:B------:R-:W-:-:S07]  /*a8f0*/  IADD3 R151, PT, PT, R182, R174, R151 ;  /* 0x000000aeb6977210 */ /* 0x000fce0007ffe097 */
[----:B------:R-:W1:Y:S01]  /*a900*/  POPC R146, R146 ;  /* 0x0000009200927309 */ /* 0x000e620000000000 */
[----:B------:R-:W-:-:S07]  /*a910*/  IADD3 R150, PT, PT, R185, R150, R175 ;  /* 0x00000096b9967210 */ /* 0x000fce0007ffe0af */
[----:B------:R-:W-:Y:S08]  /*a920*/  POPC R147, R147 ;  /* 0x0000009300937309 */ /* 0x000ff00000000000 */
[----:B------:R-:W1:Y:S08]  /*a930*/  POPC R170, R170 ;  /* 0x000000aa00aa7309 */ /* 0x000e700000000000 */
[----:B------:R-:W1:Y:S08]  /*a940*/  POPC R166, R166 ;  /* 0x000000a600a67309 */ /* 0x000e700000000000 */
[----:B------:R-:W-:Y:S08]  /*a950*/  POPC R126, R126 ;  /* 0x0000007e007e7309 */ /* 0x000ff00000000000 */
[----:B------:R-:W1:Y:S01]  /*a960*/  POPC R167, R167 ;  /* 0x000000a700a77309 */ /* 0x000e620000000000 */
[----:B------:R-:W-:-:S07]  /*a970*/  LOP3.LUT R143, R143, R119, RZ, 0x3c, !PT ;  /* 0x000000778f8f7212 */ /* 0x000fce00078e3cff */
[----:B------:R-:W-:Y:S08]  /*a980*/  POPC R37, R37 ;  /* 0x0000002500257309 */ /* 0x000ff00000000000 */
[----:B------:R-:W1:Y:S08]  /*a990*/  POPC R38, R38 ;  /* 0x0000002600267309 */ /* 0x000e700000000000 */
[----:B------:R-:W1:Y:S01]  /*a9a0*/  POPC R40, R40 ;  /* 0x0000002800287309 */ /* 0x000e620000000000 */
[----:B0-----:R-:W-:-:S07]  /*a9b0*/  IADD3 R168, PT, PT, R168, R178, R179 ;  /* 0x000000b2a8a87210 */ /* 0x001fce0007ffe0b3 */
[----:B------:R-:W-:Y:S01]  /*a9c0*/  POPC R57, R57 ;  /* 0x0000003900397309 */ /* 0x000fe20000000000 */
[----:B------:R-:W-:-:S07]  /*a9d0*/  IADD3 R169, PT, PT, R169, R176, R177 ;  /* 0x000000b0a9a97210 */ /* 0x000fce0007ffe0b1 */
        /* <DEDUP_REMOVED lines=8> */
[----:B------:R-:W4:Y:S08]  /*aa60*/  POPC R131, R201 ;  /* 0x000000c900837309 */ /* 0x000f300000000000 */
[----:B------:R-:W-:Y:S08]  /*aa70*/  POPC R130, R130 ;  /* 0x0000008200827309 */ /* 0x000ff00000000000 */
[----:B------:R-:W4:Y:S08]  /*aa80*/  POPC R155, R155 ;  /* 0x0000009b009b7309 */ /* 0x000f300000000000 */
[----:B------:R-:W4:Y:S01]  /*aa90*/  POPC R51, R51 ;  /* 0x0000003300337309 */ /* 0x000f220000000000 */
[----:B------:R-:W-:-:S07]  /*aaa0*/  LOP3.LUT R228, R66, R188, RZ, 0x3c, !PT ;  /* 0x000000bc42e47212 */ /* 0x000fce00078e3cff */
[----:B------:R-:W-:Y:S01]  /*aab0*/  POPC R52, R52 ;  /* 0x0000003400347309 */ /* 0x000fe20000000000 */
[----:B------:R-:W-:-:S07]  /*aac0*/  LOP3.LUT R227, R67, R189, RZ, 0x3c, !PT ;  /* 0x000000bd43e37212 */ /* 0x000fce00078e3cff */
[----:B------:R-:W4:Y:S01]  /*aad0*/  POPC R59, R59 ;  /* 0x0000003b003b7309 */ /* 0x000f220000000000 */
[-C--:B------:R-:W-:Y:S02]  /*aae0*/  LOP3.LUT R229, R128, R188.reuse, RZ, 0x3c, !PT ;  /* 0x000000bc80e57212 */ /* 0x080fe400078e3cff */
[----:B------:R-:W-:-:S05]  /*aaf0*/  LOP3.LUT R243, R62, R188, RZ, 0x3c, !PT ;  /* 0x000000bc3ef37212 */ /* 0x000fca00078e3cff */
[----:B------:R-:W4:Y:S01]  /*ab00*/  POPC R195, R195 ;  /* 0x000000c300c37309 */ /* 0x000f220000000000 */
[----:B------:R-:W-:-:S07]  /*ab10*/  LOP3.LUT R188, R186, R188, RZ, 0x3c, !PT ;  /* 0x000000bcbabc7212 */ /* 0x000fce00078e3cff */
[----:B------:R-:W-:Y:S01]  /*ab20*/  POPC R171, R171 ;  /* 0x000000ab00ab7309 */ /* 0x000fe20000000000 */
[----:B-----5:R-:W-:-:S07]  /*ab30*/  IADD3 R50, PT, PT, R230, R33, R50 ;  /* 0x00000021e6327210 */ /* 0x020fce0007ffe032 */
[----:B------:R-:W5:Y:S01]  /*ab40*/  POPC R132, R132 ;  /* 0x0000008400847309 */ /* 0x000f620000000000 */
[----:B------:R-:W-:-:S07]  /*ab50*/  LOP3.LUT R226, R129, R189, RZ, 0x3c, !PT ;  /* 0x000000bd81e27212 */ /* 0x000fce00078e3cff */
[----:B------:R-:W-:Y:S01]  /*ab60*/  POPC R133, R133 ;  /* 0x0000008500857309 */ /* 0x000fe20000000000 */
[----:B---3--:R-:W-:-:S07]  /*ab70*/  IADD3 R39, PT, PT, R196, R44, R39 ;  /* 0x0000002cc4277210 */ /* 0x008fce0007ffe027 */
[----:B------:R-:W3:Y:S01]  /*ab80*/  POPC R156, R156 ;  /* 0x0000009c009c7309 */ /* 0x000ee20000000000 */
[----:B-1----:R-:W-:-:S07]  /*ab90*/  IADD3 R146, PT, PT, R168, R181, R146 ;  /* 0x000000b5a8927210 */ /* 0x002fce0007ffe092 */
[----:B------:R-:W-:Y:S01]  /*aba0*/  POPC R152, R152 ;  /* 0x0000009800987309 */ /* 0x000fe20000000000 */
[----:B------:R-:W-:-:S07]  /*abb0*/  IADD3 R147, PT, PT, R169, R147, R170 ;  /* 0x00000093a9937210 */ /* 0x000fce0007ffe0aa */
[----:B------:R-:W1:Y:S01]  /*abc0*/  POPC R153, R153 ;  /* 0x0000009900997309 */ /* 0x000e620000000000 */
[----:B------:R-:W-:-:S07]  /*abd0*/  IADD3 R127, PT, PT, R151, R166, R127 ;  /* 0x000000a6977f7210 */ /* 0x000fce0007ffe07f */
[----:B------:R-:W1:Y:S01]  /*abe0*/  POPC R157, R157 ;  /* 0x0000009d009d7309 */ /* 0x000e620000000000 */
[----:B------:R-:W-:-:S07]  /*abf0*/  IADD3 R126, PT, PT, R150, R126, R167 ;  /* 0x0000007e967e7210 */ /* 0x000fce0007ffe0a7 */
[----:B------:R-:W-:Y:S01]  /*ac00*/  POPC R54, R54 ;  /* 0x0000003600367309 */ /* 0x000fe20000000000 */
[----:B------:R-:W-:-:S07]  /*ac10*/  IADD3 R37, PT, PT, R223, R37, R38 ;  /* 0x00000025df257210 */ /* 0x000fce0007ffe026 */
[----:B------:R-:W1:Y:S01]  /*ac20*/  POPC R203, R203 ;  /* 0x000000cb00cb7309 */ /* 0x000e620000000000 */
[----:B------:R-:W-:-:S07]  /*ac30*/  LOP3.LUT R220, R63, R189, RZ, 0x3c, !PT ;  /* 0x000000bd3fdc7212 */ /* 0x000fce00078e3cff */
[----:B------:R-:W1:Y:S01]  /*ac40*/  POPC R218, R218 ;  /* 0x000000da00da7309 */ /* 0x000e620000000000 */
[----:B------:R-:W-:-:S07]  /*ac50*/  LOP3.LUT R235, R164, R190, RZ, 0x3c, !PT ;  /* 0x000000bea4eb7212 */ /* 0x000fce00078e3cff */
[----:B------:R-:W1:Y:S01]  /*ac60*/  POPC R29, R29 ;  /* 0x0000001d001d7309 */ /* 0x000e620000000000 */
[----:B------:R-:W-:-:S07]  /*ac70*/  LOP3.LUT R232, R165, R191, RZ, 0x3c, !PT ;  /* 0x000000bfa5e87212 */ /* 0x000fce00078e3cff */
[----:B------:R-:W-:Y:S01]  /*ac80*/  POPC R148, R148 ;  /* 0x0000009400947309 */ /* 0x000fe20000000000 */
[----:B------:R-:W-:-:S07]  /*ac90*/  LOP3.LUT R234, R138, R190, RZ, 0x3c, !PT ;  /* 0x000000be8aea7212 */ /* 0x000fce00078e3cff */
[----:B------:R-:W1:Y:S01]  /*aca0*/  POPC R149, R149 ;  /* 0x0000009500957309 */ /* 0x000e620000000000 */
[----:B------:R-:W-:-:S07]  /*acb0*/  LOP3.LUT R244, R104, R190, RZ, 0x3c, !PT ;  /* 0x000000be68f47212 */ /* 0x000fce00078e3cff */
[----:B------:R-:W-:Y:S01]  /*acc0*/  POPC R144, R144 ;  /* 0x0000009000907309 */ /* 0x000fe20000000000 */
[----:B------:R-:W-:-:S07]  /*acd0*/  IADD3 R40, PT, PT, R50, R43, R40 ;  /* 0x0000002b32287210 */ /* 0x000fce0007ffe028 */
[----:B------:R-:W1:Y:S01]  /*ace0*/  POPC R145, R145 ;  /* 0x0000009100917309 */ /* 0x000e620000000000 */
[----:B------:R-:W-:-:S07]  /*acf0*/  LOP3.LUT R189, R139, R191, RZ, 0x3c, !PT ;  /* 0x000000bf8bbd7212 */ /* 0x000fce00078e3cff */
[----:B------:R-:W-:Y:S01]  /*ad00*/  POPC R142, R142 ;  /* 0x0000008e008e7309 */ /* 0x000fe20000000000 */
[----:B0-----:R-:W-:-:S07]  /*ad10*/  IADD3 R32, PT, PT, R39, R57, R32 ;  /* 0x0000003927207210 */ /* 0x001fce0007ffe020 */
[----:B------:R-:W0:Y:S01]  /*ad20*/  POPC R119, R143 ;  /* 0x0000008f00777309 */ /* 0x000e220000000000 */
[----:B--2---:R-:W-:-:S07]  /*ad30*/  IADD3 R146, PT, PT, R146, R162, R163 ;  /* 0x000000a292927210 */ /* 0x004fce0007ffe0a3 */
[----:B------:R-:W2:Y:S01]  /*ad40*/  POPC R118, R118 ;  /* 0x0000007600767309 */ /* 0x000ea20000000000 */
[----:B----4-:R-:W-:-:S07]  /*ad50*/  IADD3 R147, PT, PT, R147, R160, R161 ;  /* 0x000000a093937210 */ /* 0x010fce0007ffe0a1 */
[----:B------:R-:W-:Y:S01]  /*ad60*/  POPC R202, R202 ;  /* 0x000000ca00ca7309 */ /* 0x000fe20000000000 */
[----:B------:R-:W-:-:S07]  /*ad70*/  IADD3 R127, PT, PT, R127, R154, R131 ;  /* 0x0000009a7f7f7210 */ /* 0x000fce0007ffe083 */
[----:B------:R-:W4:Y:S01]  /*ad80*/  POPC R35, R35 ;  /* 0x0000002300237309 */ /* 0x000f220000000000 */
[----:B------:R-:W-:Y:S02]  /*ad90*/  IADD3 R126, PT, PT, R126, R130, R155 ;  /* 0x000000827e7e7210 */ /* 0x000fe40007ffe09b */
[----:B------:R-:W-:-:S05]  /*ada0*/  IADD3 R37, PT, PT, R37, R51, R48 ;  /* 0x0000003325257210 */ /* 0x000fca0007ffe030 */
[----:B------:R-:W-:Y:S01]  /*adb0*/  POPC R221, R221 ;  /* 0x000000dd00dd7309 */ /* 0x000fe20000000000 */
[----:B------:R-:W-:-:S07]  /*adc0*/  IADD3 R40, PT, PT, R40, R52, R59 ;  /* 0x0000003428287210 */ /* 0x000fce0007ffe03b */
[----:B------:R-:W4:Y:S01]  /*add0*/  POPC R210, R210 ;  /* 0x000000d200d27309 */ /* 0x000f220000000000 */
[----:B------:R-:W-:-:S07]  /*ade0*/  IADD3 R32, PT, PT, R32, R195, R206 ;  /* 0x000000c320207210 */ /* 0x000fce0007ffe0ce */
[----:B------:R-:W-:Y:S01]  /*adf0*/  POPC R213, R213 ;  /* 0x000000d500d57309 */ /* 0x000fe20000000000 */
[----:B-----5:R-:W-:-:S07]  /*ae00*/  IADD3 R132, PT, PT, R146, R171, R132 ;  /* 0x000000ab92847210 */ /* 0x020fce0007ffe084 */
[----:B------:R-:W5:Y:S01]  /*ae10*/  POPC R222, R225 ;  /* 0x000000e100de7309 */ /* 0x000f620000000000 */
[----:B---3--:R-:W-:-:S07]  /*ae20*/  IADD3 R133, PT, PT, R147, R133, R156 ;  /* 0x0000008593857210 */ /* 0x008fce0007ffe09c */
[----:B------:R-:W-:Y:S01]  /*ae30*/  POPC R25, R25 ;  /* 0x0000001900197309 */ /* 0x000fe20000000000 */
[----:B-1----:R-:W-:-:S07]  /*ae40*/  IADD3 R127, PT, PT, R127, R152, R153 ;  /* 0x000000987f7f7210 */ /* 0x002fce0007ffe099 */
[----:B------:R-:W1:Y:S01]  /*ae50*/  POPC R56, R56 ;  /* 0x0000003800387309 */ /* 0x000e620000000000 */
[----:B------:R-:W-:-:S07]  /*ae60*/  IADD3 R126, PT, PT, R126, R157, R194 ;  /* 0x0000009d7e7e7210 */ /* 0x000fce0007ffe0c2 */
[----:B------:R-:W-:Y:S08]  /*ae70*/  POPC R134, R134 ;  /* 0x0000008600867309 */ /* 0x000ff00000000000 */
[----:B------:R-:W3:Y:S08]  /*ae80*/  POPC R135, R135 ;  /* 0x0000008700877309 */ /* 0x000ef00000000000 */
[----:B------:R-:W-:Y:S08]  /*ae90*/  POPC R122, R122 ;  /* 0x0000007a007a7309 */ /* 0x000ff00000000000 */
[----:B------:R-:W3:Y:S08]  /*aea0*/  POPC R123, R123 ;  /* 0x0000007b007b7309 */ /* 0x000ef00000000000 */
[----:B------:R-:W-:Y:S08]  /*aeb0*/  POPC R114, R114 ;  /* 0x0000007200727309 */ /* 0x000ff00000000000 */
[----:B------:R-:W3:Y:S01]  /*aec0*/  POPC R115, R115 ;  /* 0x0000007300737309 */ /* 0x000ee20000000000 */
[----:B------:R-:W-:-:S07]  /*aed0*/  IADD3 R37, PT, PT, R37, R54, R203 ;  /* 0x0000003625257210 */ /* 0x000fce0007ffe0cb */
[----:B------:R-:W-:Y:S08]  /*aee0*/  POPC R217, R217 ;  /* 0x000000d900d97309 */ /* 0x000ff00000000000 */
[----:B------:R-:W3:Y:S08]  /*aef0*/  POPC R212, R212 ;  /* 0x000000d400d47309 */ /* 0x000ef00000000000 */
[----:B------:R0:W-:Y:S01]  /*af00*/  POPC R225, R243 ;  /* 0x000000f300e17309 */ /* 0x0001e20000000000 */
[----:B------:R-:W-:-:S07]  /*af10*/  LOP3.LUT R96, R96, R60, RZ, 0x3c, !PT ;  /* 0x0000003c60607212 */ /* 0x000fce00078e3cff */
[----:B------:R-:W-:Y:S01]  /*af20*/  POPC R7, R7 ;  /* 0x0000000700077309 */ /* 0x000fe20000000000 */
[----:B0-----:R-:W-:Y:S02]  /*af30*/  LOP3.LUT R243, R86, R190, RZ, 0x3c, !PT ;  /* 0x000000be56f37212 */ /* 0x001fe400078e3cff */
[----:B------:R-:W-:-:S05]  /*af40*/  LOP3.LUT R190, R87, R191, RZ, 0x3c, !PT ;  /* 0x000000bf57be7212 */ /* 0x000fca00078e3cff */
[----:B------:R-:W0:Y:S01]  /*af50*/  POPC R36, R36 ;  /* 0x0000002400247309 */ /* 0x000e220000000000 */
[----:B------:R-:W-:-:S07]  /*af60*/  LOP3.LUT R97, R97, R61, RZ, 0x3c, !PT ;  /* 0x0000003d61617212 */ /* 0x000fce00078e3cff */
[----:B------:R-:W-:Y:S01]  /*af70*/  POPC R228, R228 ;  /* 0x000000e400e47309 */ /* 0x000fe20000000000 */
[----:B------:R-:W-:-:S07]  /*af80*/  LOP3.LUT R94, R94, R60, RZ, 0x3c, !PT ;  /* 0x0000003c5e5e7212 */ /* 0x000fce00078e3cff */
[----:B------:R-:W0:Y:S01]  /*af90*/  POPC R227, R227 ;  /* 0x000000e300e37309 */ /* 0x000e220000000000 */
[----:B------:R-:W-:Y:S02]  /*afa0*/  LOP3.LUT R95, R95, R61, RZ, 0x3c, !PT ;  /* 0x0000003d5f5f7212 */ /* 0x000fe400078e3cff */
[----:B------:R-:W-:-:S05]  /*afb0*/  LOP3.LUT R90, R90, R60, RZ, 0x3c, !PT ;  /* 0x0000003c5a5a7212 */ /* 0x000fca00078e3cff */
[----:B------:R-:W0:Y:S01]  /*afc0*/  POPC R188, R188 ;  /* 0x000000bc00bc7309 */ /* 0x000e220000000000 */
[----:B------:R-:W-:-:S07]  /*afd0*/  LOP3.LUT R91, R91, R61, RZ, 0x3c, !PT ;  /* 0x0000003d5b5b7212 */ /* 0x000fce00078e3cff */
[----:B------:R-:W0:Y:S01]  /*afe0*/  POPC R55, R55 ;  /* 0x0000003700377309 */ /* 0x000e220000000000 */
[----:B------:R-:W-:-:S07]  /*aff0*/  LOP3.LUT R60, R80, R60, RZ, 0x3c, !PT ;  /* 0x0000003c503c7212 */ /* 0x000fce00078e3cff */
[----:B------:R-:W-:Y:S01]  /*b000*/  POPC R106, R106 ;  /* 0x0000006a006a7309 */ /* 0x000fe20000000000 */
[----:B------:R-:W-:-:S07]  /*b010*/  LOP3.LUT R61, R81, R61, RZ, 0x3c, !PT ;  /* 0x0000003d513d7212 */ /* 0x000fce00078e3cff */
[----:B------:R-:W0:Y:S01]  /*b020*/  POPC R107, R107 ;  /* 0x0000006b006b7309 */ /* 0x000e220000000000 */
[----:B------:R-:W-:-:S07]  /*b030*/  IADD3 R27, PT, PT, R40, R27, R218 ;  /* 0x0000001b281b7210 */ /* 0x000fce0007ffe0da */
[----:B------:R-:W-:Y:S01]  /*b040*/  POPC R120, R120 ;  /* 0x0000007800787309 */ /* 0x000fe20000000000 */
[----:B------:R-:W-:-:S07]  /*b050*/  IADD3 R29, PT, PT, R32, R29, R214 ;  /* 0x0000001d201d7210 */ /* 0x000fce0007ffe0d6 */
[----:B------:R-:W0:Y:S01]  /*b060*/  POPC R121, R121 ;  /* 0x0000007900797309 */ /* 0x000e220000000000 */
[----:B------:R-:W-:-:S07]  /*b070*/  IADD3 R132, PT, PT, R132, R148, R149 ;  /* 0x0000009484847210 */ /* 0x000fce0007ffe095 */
[----:B------:R-:W-:Y:S01]  /*b080*/  POPC R102, R102 ;  /* 0x0000006600667309 */ /* 0x000fe20000000000 */
[----:B------:R-:W-:-:S07]  /*b090*/  IADD3 R133, PT, PT, R133, R144, R145 ;  /* 0x0000009085857210 */ /* 0x000fce0007ffe091 */
[----:B------:R-:W0:Y:S01]  /*b0a0*/  POPC R103, R103 ;  /* 0x0000006700677309 */ /* 0x000e220000000000 */
[----:B------:R-:W-:-:S07]  /*b0b0*/  IADD3 R119, PT, PT, R127, R142, R119 ;  /* 0x0000008e7f777210 */ /* 0x000fce0007ffe077 */
[----:B------:R-:W-:Y:S01]  /*b0c0*/  POPC R229, R229 ;  /* 0x000000e500e57309 */ /* 0x000fe20000000000 */
[----:B--2---:R-:W-:-:S07]  /*b0d0*/  IADD3 R118, PT, PT, R126, R141, R118 ;  /* 0x0000008d7e767210 */ /* 0x004fce0007ffe076 */
[----:B------:R-:W2:Y:S01]  /*b0e0*/  POPC R226, R226 ;  /* 0x000000e200e27309 */ /* 0x000ea20000000000 */
[----:B----4-:R-:W-:-:S07]  /*b0f0*/  IADD3 R35, PT, PT, R37, R202, R35 ;  /* 0x000000ca25237210 */ /* 0x010fce0007ffe023 */
[----:B------:R-:W-:Y:S01]  /*b100*/  POPC R49, R49 ;  /* 0x0000003100317309 */ /* 0x000fe20000000000 */
[----:B------:R-:W-:-:S07]  /*b110*/  IADD3 R27, PT, PT, R27, R221, R210 ;  /* 0x000000dd1b1b7210 */ /* 0x000fce0007ffe0d2 */
[----:B------:R-:W4:Y:S01]  /*b120*/  POPC R58, R58 ;  /* 0x0000003a003a7309 */ /* 0x000f220000000000 */
[----:B-----5:R-:W-:-:S07]  /*b130*/  IADD3 R29, PT, PT, R29, R213, R222 ;  /* 0x000000d51d1d7210 */ /* 0x020fce0007ffe0de */
        /* <DEDUP_REMOVED lines=8> */
[----:B------:R-:W-:Y:S08]  /*b1c0*/  POPC R111, R111 ;  /* 0x0000006f006f7309 */ /* 0x000ff00000000000 */
[----:B------:R-:W5:Y:S08]  /*b1d0*/  POPC R112, R112 ;  /* 0x0000007000707309 */ /* 0x000f700000000000 */
[----:B------:R-:W-:Y:S08]  /*b1e0*/  POPC R108, R108 ;  /* 0x0000006c006c7309 */ /* 0x000ff00000000000 */
[----:B------:R-:W5:Y:S08]  /*b1f0*/  POPC R109, R109 ;  /* 0x0000006d006d7309 */ /* 0x000f700000000000 */
[----:B------:R-:W-:Y:S08]  /*b200*/  POPC R98, R98 ;  /* 0x0000006200627309 */ /* 0x000ff00000000000 */
[----:B------:R-:W5:Y:S01]  /*b210*/  POPC R99, R99 ;  /* 0x0000006300637309 */ /* 0x000f620000000000 */
[----:B------:R-:W-:-:S07]  /*b220*/  LOP3.LUT R41, R76, R46, RZ, 0x3c, !PT ;  /* 0x0000002e4c297212 */ /* 0x000fce00078e3cff */
[----:B------:R-:W-:Y:S01]  /*b230*/  POPC R234, R234 ;  /* 0x000000ea00ea7309 */ /* 0x000fe20000000000 */
[----:B------:R-:W-:-:S07]  /*b240*/  LOP3.LUT R74, R74, R46, RZ, 0x3c, !PT ;  /* 0x0000002e4a4a7212 */ /* 0x000fce00078e3cff */
[----:B------:R-:W5:Y:S01]  /*b250*/  POPC R189, R189 ;  /* 0x000000bd00bd7309 */ /* 0x000f620000000000 */
[----:B------:R-:W-:-:S07]  /*b260*/  LOP3.LUT R70, R70, R46, RZ, 0x3c, !PT ;  /* 0x0000002e46467212 */ /* 0x000fce00078e3cff */
[----:B------:R-:W-:Y:S01]  /*b270*/  POPC R243, R243 ;  /* 0x000000f300f37309 */ /* 0x000fe20000000000 */
[----:B------:R-:W-:-:S07]  /*b280*/  IADD3 R35, PT, PT, R35, R217, R212 ;  /* 0x000000d923237210 */ /* 0x000fce0007ffe0d4 */
[----:B------:R-:W5:Y:S01]  /*b290*/  POPC R190, R190 ;  /* 0x000000be00be7309 */ /* 0x000f620000000000 */
[-C--:B------:R-:W-:Y:S02]  /*b2a0*/  LOP3.LUT R76, R77, R47.reuse, RZ, 0x3c, !PT ;  /* 0x0000002f4d4c7212 */ /* 0x080fe400078e3cff */
[----:B------:R-:W-:-:S05]  /*b2b0*/  LOP3.LUT R75, R75, R47, RZ, 0x3c, !PT ;  /* 0x0000002f4b4b7212 */ /* 0x000fca00078e3cff */
[----:B------:R-:W-:Y:S01]  /*b2c0*/  POPC R198, R198 ;  /* 0x000000c600c67309 */ /* 0x000fe20000000000 */
[----:B------:R-:W-:Y:S02]  /*b2d0*/  LOP3.LUT R71, R71, R47, RZ, 0x3c, !PT ;  /* 0x0000002f47477212 */ /* 0x000fe400078e3cff */
[----:B------:R-:W-:-:S05]  /*b2e0*/  LOP3.LUT R46, R64, R46, RZ, 0x3c, !PT ;  /* 0x0000002e402e7212 */ /* 0x000fca00078e3cff */
[----:B------:R-:W5:Y:S01]  /*b2f0*/  POPC R219, R219 ;  /* 0x000000db00db7309 */ /* 0x000f620000000000 */
[----:B------:R-:W-:-:S07]  /*b300*/  LOP3.LUT R47, R65, R47, RZ, 0x3c, !PT ;  /* 0x0000002f412f7212 */ /* 0x000fce00078e3cff */
[----:B------:R-:W-:Y:S01]  /*b310*/  POPC R34, R113 ;  /* 0x0000007100227309 */ /* 0x000fe20000000000 */
[----:B------:R-:W-:-:S07]  /*b320*/  LOP3.LUT R64, R66, R4, RZ, 0x3c, !PT ;  /* 0x0000000442407212 */ /* 0x000fce00078e3cff */
[----:B------:R-:W5:Y:S01]  /*b330*/  POPC R89, R89 ;  /* 0x0000005900597309 */ /* 0x000f620000000000 */
[----:B0-----:R-:W-:-:S07]  /*b340*/  IADD3 R7, PT, PT, R200, R7, R36 ;  /* 0x00000007c8077210 */ /* 0x001fce0007ffe024 */
[----:B------:R-:W-:Y:S01]  /*b350*/  POPC R88, R88 ;  /* 0x0000005800587309 */ /* 0x000fe20000000000 */
[----:B------:R-:W-:-:S07]  /*b360*/  IADD3 R27, PT, PT, R27, R228, R227 ;  /* 0x000000e41b1b7210 */ /* 0x000fce0007ffe0e3 */
        /* <DEDUP_REMOVED lines=9> */
[----:B------:R-:W-:Y:S02]  /*b400*/  IADD3 R106, PT, PT, R133, R106, R107 ;  /* 0x0000006a856a7210 */ /* 0x000fe40007ffe06b */
[----:B------:R-:W-:Y:S02]  /*b410*/  IADD3 R119, PT, PT, R119, R120, R121 ;  /* 0x0000007877777210 */ /* 0x000fe40007ffe079 */
[----:B------:R-:W-:-:S03]  /*b420*/  IADD3 R102, PT, PT, R114, R102, R103 ;  /* 0x0000006672667210 */ /* 0x000fc60007ffe067 */
[----:B------:R-:W-:Y:S01]  /*b430*/  POPC R96, R96 ;  /* 0x0000006000607309 */ /* 0x000fe20000000000 */
[-C--:B------:R-:W-:Y:S02]  /*b440*/  LOP3.LUT R65, R67, R5.reuse, RZ, 0x3c, !PT ;  /* 0x0000000543417212 */ /* 0x080fe400078e3cff */
[----:B------:R-:W-:-:S05]  /*b450*/  LOP3.LUT R36, R129, R5, RZ, 0x3c, !PT ;  /* 0x0000000581247212 */ /* 0x000fca00078e3cff */
[----:B------:R-:W0:Y:S01]  /*b460*/  POPC R97, R97 ;  /* 0x0000006100617309 */ /* 0x000e220000000000 */
[----:B------:R-:W-:Y:S02]  /*b470*/  LOP3.LUT R32, R63, R5, RZ, 0x3c, !PT ;  /* 0x000000053f207212 */ /* 0x000fe400078e3cff */
[----:B--2---:R-:W-:-:S05]  /*b480*/  IADD3 R35, PT, PT, R35, R229, R226 ;  /* 0x000000e523237210 */ /* 0x004fca0007ffe0e2 */
[----:B------:R-:W-:Y:S01]  /*b490*/  POPC R94, R94 ;  /* 0x0000005e005e7309 */ /* 0x000fe20000000000 */
[----:B------:R-:W-:Y:S02]  /*b4a0*/  LOP3.LUT R4, R186, R4, RZ, 0x3c, !PT ;  /* 0x00000004ba047212 */ /* 0x000fe400078e3cff */
[----:B------:R-:W-:-:S05]  /*b4b0*/  LOP3.LUT R5, R187, R5, RZ, 0x3c, !PT ;  /* 0x00000005bb057212 */ /* 0x000fca00078e3cff */
[----:B------:R-:W2:Y:S01]  /*b4c0*/  POPC R95, R95 ;  /* 0x0000005f005f7309 */ /* 0x000ea20000000000 */
[----:B----4-:R-:W-:-:S07]  /*b4d0*/  IADD3 R7, PT, PT, R7, R49, R58 ;  /* 0x0000003107077210 */ /* 0x010fce0007ffe03a */
[----:B------:R-:W-:Y:S01]  /*b4e0*/  POPC R90, R90 ;  /* 0x0000005a005a7309 */ /* 0x000fe20000000000 */
[----:B-1----:R-:W-:-:S07]  /*b4f0*/  IADD3 R232, PT, PT, R27, R235, R232 ;  /* 0x000000eb1be87210 */ /* 0x002fce0007ffe0e8 */
[----:B------:R-:W1:Y:S01]  /*b500*/  POPC R91, R91 ;  /* 0x0000005b005b7309 */ /* 0x000e620000000000 */
[----:B---3--:R-:W-:-:S07]  /*b510*/  IADD3 R25, PT, PT, R25, R53, R110 ;  /* 0x0000003519197210 */ /* 0x008fce0007ffe06e */
[----:B------:R-:W-:Y:S01]  /*b520*/  POPC R60, R60 ;  /* 0x0000003c003c7309 */ /* 0x000fe20000000000 */
[----:B-----5:R-:W-:-:S07]  /*b530*/  IADD3 R106, PT, PT, R106, R111, R112 ;  /* 0x0000006f6a6a7210 */ /* 0x020fce0007ffe070 */
[----:B------:R-:W3:Y:S01]  /*b540*/  POPC R61, R61 ;  /* 0x0000003d003d7309 */ /* 0x000ee20000000000 */
[----:B------:R-:W-:Y:S02]  /*b550*/  IADD3 R108, PT, PT, R119, R108, R109 ;  /* 0x0000006c776c7210 */ /* 0x000fe40007ffe06d */
[----:B------:R-:W-:-:S05]  /*b560*/  IADD3 R98, PT, PT, R102, R98, R99 ;  /* 0x0000006266627210 */ /* 0x000fca0007ffe063 */
[----:B------:R-:W-:Y:S01]  /*b570*/  POPC R204, R204 ;  /* 0x000000cc00cc7309 */ /* 0x000fe20000000000 */
[----:B------:R-:W-:Y:S02]  /*b580*/  IADD3 R189, PT, PT, R35, R234, R189 ;  /* 0x000000ea23bd7210 */ /* 0x000fe40007ffe0bd */
[----:B------:R-:W-:-:S05]  /*b590*/  IADD3 R190, PT, PT, R29, R243, R190 ;  /* 0x000000f31dbe7210 */ /* 0x000fca0007ffe0be */
[----:B------:R-:W4:Y:S01]  /*b5a0*/  POPC R215, R215 ;  /* 0x000000d700d77309 */ /* 0x000f220000000000 */
[-C--:B------:R-:W-:Y:S02]  /*b5b0*/  LOP3.LUT R208, R138, R30.reuse, RZ, 0x3c, !PT ;  /* 0x0000001e8ad07212 */ /* 0x080fe400078e3cff */
[----:B------:R-:W-:-:S05]  /*b5c0*/  LOP3.LUT R35, R104, R30, RZ, 0x3c, !PT ;  /* 0x0000001e68237212 */ /* 0x000fca00078e3cff */
[----:B------:R-:W5:Y:S01]  /*b5d0*/  POPC R45, R45 ;  /* 0x0000002d002d7309 */ /* 0x000f620000000000 */
[----:B------:R-:W-:-:S07]  /*b5e0*/  IADD3 R198, PT, PT, R7, R198, R219 ;  /* 0x000000c607c67210 */ /* 0x000fce0007ffe0db */
[----:B------:R-:W-:Y:S01]  /*b5f0*/  POPC R68, R68 ;  /* 0x0000004400447309 */ /* 0x000fe20000000000 */
[----:B------:R-:W-:-:S07]  /*b600*/  LOP3.LUT R104, R105, R31, RZ, 0x3c, !PT ;  /* 0x0000001f69687212 */ /* 0x000fce00078e3cff */
[----:B------:R-:W5:Y:S01]  /*b610*/  POPC R69, R69 ;  /* 0x0000004500457309 */ /* 0x000f620000000000 */
[----:B------:R-:W-:-:S07]  /*b620*/  IADD3 R25, PT, PT, R25, R34, R89 ;  /* 0x0000002219197210 */ /* 0x000fce0007ffe059 */
[----:B------:R-:W-:Y:S01]  /*b630*/  POPC R78, R78 ;  /* 0x0000004e004e7309 */ /* 0x000fe20000000000 */
[----:B0-----:R-:W-:-:S07]  /*b640*/  IADD3 R88, PT, PT, R106, R88, R101 ;  /* 0x000000586a587210 */ /* 0x001fce0007ffe065 */
[----:B------:R-:W0:Y:S01]  /*b650*/  POPC R79, R79 ;  /* 0x0000004f004f7309 */ /* 0x000e220000000000 */
[----:B------:R-:W-:-:S07]  /*b660*/  IADD3 R92, PT, PT, R108, R92, R93 ;  /* 0x0000005c6c5c7210 */ /* 0x000fce0007ffe05d */
[----:B------:R-:W-:Y:S01]  /*b670*/  POPC R72, R72 ;  /* 0x0000004800487309 */ /* 0x000fe20000000000 */
[----:B------:R-:W-:-:S07]  /*b680*/  IADD3 R84, PT, PT, R98, R84, R85 ;  /* 0x0000005462547210 */ /* 0x000fce0007ffe055 */
[----:B------:R-:W0:Y:S01]  /*b690*/  POPC R73, R73 ;  /* 0x0000004900497309 */ /* 0x000e220000000000 */
[----:B------:R-:W-:Y:S01]  /*b6a0*/  VIADD R6, R6, 0x1 ;  /* 0x0000000106067836 */ /* 0x000fe20000000000 */
[----:B------:R-:W-:-:S06]  /*b6b0*/  LOP3.LUT R249, R105, R191, RZ, 0x3c, !PT ;  /* 0x000000bf69f97212 */ /* 0x000fcc00078e3cff */
[----:B------:R-:W-:Y:S01]  /*b6c0*/  POPC R216, R216 ;  /* 0x000000d800d87309 */ /* 0x000fe20000000000 */
[----:B------:R-:W-:-:S07]  /*b6d0*/  IADD3 R25, PT, PT, R25, R96, R97 ;  /* 0x0000006019197210 */ /* 0x000fce0007ffe061 */
[----:B------:R-:W0:Y:S01]  /*b6e0*/  POPC R211, R211 ;  /* 0x000000d300d37309 */ /* 0x000e220000000000 */
[----:B--2---:R-:W-:-:S07]  /*b6f0*/  IADD3 R88, PT, PT, R88, R94, R95 ;  /* 0x0000005e58587210 */ /* 0x004fce0007ffe05f */
[----:B------:R-:W-:Y:S01]  /*b700*/  POPC R41, R41 ;  /* 0x0000002900297309 */ /* 0x000fe20000000000 */
[----:B-1----:R-:W-:-:S07]  /*b710*/  IADD3 R90, PT, PT, R92, R90, R91 ;  /* 0x0000005a5c5a7210 */ /* 0x002fce0007ffe05b */
[----:B------:R-:W1:Y:S01]  /*b720*/  POPC R76, R76 ;  /* 0x0000004c004c7309 */ /* 0x000e620000000000 */
[----:B---3--:R-:W-:-:S07]  /*b730*/  IADD3 R60, PT, PT, R84, R60, R61 ;  /* 0x0000003c543c7210 */ /* 0x008fce0007ffe03d */
[----:B------:R-:W-:Y:S08]  /*b740*/  POPC R74, R74 ;  /* 0x0000004a004a7309 */ /* 0x000ff00000000000 */
[----:B------:R-:W2:Y:S08]  /*b750*/  POPC R75, R75 ;  /* 0x0000004b004b7309 */ /* 0x000eb00000000000 */
[----:B------:R-:W-:Y:S08]  /*b760*/  POPC R70, R70 ;  /* 0x0000004600467309 */ /* 0x000ff00000000000 */
[----:B------:R-:W3:Y:S08]  /*b770*/  POPC R71, R71 ;  /* 0x0000004700477309 */ /* 0x000ef00000000000 */
[----:B------:R-:W-:Y:S08]  /*b780*/  POPC R46, R46 ;  /* 0x0000002e002e7309 */ /* 0x000ff00000000000 */
[----:B------:R-:W3:Y:S08]  /*b790*/  POPC R47, R47 ;  /* 0x0000002f002f7309 */ /* 0x000ef00000000000 */
[----:B------:R4:W-:Y:S01]  /*b7a0*/  POPC R27, R4 ;  /* 0x00000004001b7309 */ /* 0x0009e20000000000 */
[----:B------:R-:W-:-:S07]  /*b7b0*/  ISETP.NE.AND P0, PT, R6, RZ, PT ;  /* 0x000000ff0600720c */ /* 0x000fce0003f05270 */
[----:B------:R5:W-:Y:S01]  /*b7c0*/  POPC R29, R5 ;  /* 0x00000005001d7309 */ /* 0x000be20000000000 */
[-C--:B----4-:R-:W-:Y:S02]  /*b7d0*/  LOP3.LUT R4, R164, R30.reuse, RZ, 0x3c, !PT ;  /* 0x0000001ea4047212 */ /* 0x090fe400078e3cff */
[----:B------:R-:W-:Y:S02]  /*b7e0*/  LOP3.LUT R30, R86, R30, RZ, 0x3c, !PT ;  /* 0x0000001e561e7212 */ /* 0x000fe400078e3cff */
[----:B------:R-:W-:-:S03]  /*b7f0*/  LOP3.LUT R164, R165, R31, RZ, 0x3c, !PT ;  /* 0x0000001fa5a47212 */ /* 0x000fc600078e3cff */
[----:B------:R-:W4:Y:S01]  /*b800*/  POPC R220, R220 ;  /* 0x000000dc00dc7309 */ /* 0x000f220000000000 */
[-C--:B-----5:R-:W-:Y:S02]  /*b810*/  LOP3.LUT R5, R139, R31.reuse, RZ, 0x3c, !PT ;  /* 0x0000001f8b057212 */ /* 0x0a0fe400078e3cff */
[----:B------:R-:W-:-:S05]  /*b820*/  LOP3.LUT R31, R87, R31, RZ, 0x3c, !PT ;  /* 0x0000001f571f7212 */ /* 0x000fca00078e3cff */
[----:B------:R-:W-:Y:S01]  /*b830*/  POPC R64, R64 ;  /* 0x0000004000407309 */ /* 0x000fe20000000000 */
[----:B------:R-:W-:-:S07]  /*b840*/  IADD3 R198, PT, PT, R198, R204, R215 ;  /* 0x000000ccc6c67210 */ /* 0x000fce0007ffe0d7 */
[----:B------:R-:W5:Y:S01]  /*b850*/  POPC R65, R65 ;  /* 0x0000004100417309 */ /* 0x000f620000000000 */
[----:B------:R-:W-:-:S07]  /*b860*/  IADD3 R25, PT, PT, R25, R42, R45 ;  /* 0x0000002a19197210 */ /* 0x000fce0007ffe02d */
[----:B------:R-:W-:Y:S01]  /*b870*/  POPC R33, R66 ;  /* 0x0000004200217309 */ /* 0x000fe20000000000 */
[----:B------:R-:W-:-:S07]  /*b880*/  IADD3 R68, PT, PT, R88, R68, R69 ;  /* 0x0000004458447210 */ /* 0x000fce0007ffe045 */
[----:B------:R-:W5:Y:S01]  /*b890*/  POPC R36, R36 ;  /* 0x0000002400247309 */ /* 0x000f620000000000 */
[----:B0-----:R-:W-:-:S07]  /*b8a0*/  IADD3 R78, PT, PT, R90, R78, R79 ;  /* 0x0000004e5a4e7210 */ /* 0x001fce0007ffe04f */
[----:B------:R-:W-:Y:S01]  /*b8b0*/  POPC R7, R38 ;  /* 0x0000002600077309 */ /* 0x000fe20000000000 */
[----:B------:R-:W-:-:S07]  /*b8c0*/  IADD3 R60, PT, PT, R60, R72, R73 ;  /* 0x000000483c3c7210 */ /* 0x000fce0007ffe049 */
[----:B------:R-:W0:Y:S01]  /*b8d0*/  POPC R32, R32 ;  /* 0x0000002000207309 */ /* 0x000e220000000000 */
[----:B------:R-:W-:-:S07]  /*b8e0*/  IADD3 R198, PT, PT, R198, R216, R211 ;  /* 0x000000d8c6c67210 */ /* 0x000fce0007ffe0d3 */
[----:B------:R-:W-:Y:S01]  /*b8f0*/  POPC R244, R244 ;  /* 0x000000f400f47309 */ /* 0x000fe20000000000 */
[----:B-1----:R-:W-:-:S07]  /*b900*/  IADD3 R25, PT, PT, R25, R41, R76 ;  /* 0x0000002919197210 */ /* 0x002fce0007ffe04c */
[----:B------:R-:W1:Y:S01]  /*b910*/  POPC R191, R249 ;  /* 0x000000f900bf7309 */ /* 0x000e620000000000 */
[----:B--2---:R-:W-:-:S07]  /*b920*/  IADD3 R68, PT, PT, R68, R74, R75 ;  /* 0x0000004a44447210 */ /* 0x004fce0007ffe04b */
[----:B------:R-:W-:Y:S01]  /*b930*/  POPC R4, R4 ;  /* 0x0000000400047309 */ /* 0x000fe20000000000 */
[----:B---3--:R-:W-:-:S07]  /*b940*/  IADD3 R70, PT, PT, R78, R70, R71 ;  /* 0x000000464e467210 */ /* 0x008fce0007ffe047 */
[----:B------:R-:W2:Y:S01]  /*b950*/  POPC R209, R164 ;  /* 0x000000a400d17309 */ /* 0x000ea20000000000 */
[----:B------:R-:W-:-:S07]  /*b960*/  IADD3 R46, PT, PT, R60, R46, R47 ;  /* 0x0000002e3c2e7210 */ /* 0x000fce0007ffe02f */
[----:B------:R-:W-:Y:S08]  /*b970*/  POPC R208, R208 ;  /* 0x000000d000d07309 */ /* 0x000ff00000000000 */
[----:B------:R-:W3:Y:S08]  /*b980*/  POPC R5, R5 ;  /* 0x0000000500057309 */ /* 0x000ef00000000000 */
[----:B------:R-:W-:Y:S08]  /*b990*/  POPC R28, R35 ;  /* 0x00000023001c7309 */ /* 0x000ff00000000000 */
[----:B------:R-:W3:Y:S08]  /*b9a0*/  POPC R207, R104 ;  /* 0x0000006800cf7309 */ /* 0x000ef00000000000 */
[----:B------:R-:W-:Y:S08]  /*b9b0*/  POPC R30, R30 ;  /* 0x0000001e001e7309 */ /* 0x000ff00000000000 */
[----:B------:R-:W3:Y:S01]  /*b9c0*/  POPC R205, R31 ;  /* 0x0000001f00cd7309 */ /* 0x000ee20000000000 */
[----:B----4-:R-:W-:-:S02]  /*b9d0*/  IADD3 R198, PT, PT, R198, R225, R220 ;  /* 0x000000e1c6c67210 */ /* 0x010fc40007ffe0dc */
[----:B-----5:R-:W-:Y:S02]  /*b9e0*/  IADD3 R25, PT, PT, R25, R64, R65 ;  /* 0x0000004019197210 */ /* 0x020fe40007ffe041 */
[----:B------:R-:W-:Y:S02]  /*b9f0*/  IADD3 R33, PT, PT, R68, R33, R36 ;  /* 0x0000002144217210 */ /* 0x000fe40007ffe024 */
[----:B0-----:R-:W-:Y:S02]  /*ba00*/  IADD3 R7, PT, PT, R70, R7, R32 ;  /* 0x0000000746077210 */ /* 0x001fe40007ffe020 */
[----:B------:R-:W-:Y:S01]  /*ba10*/  IADD3 R27, PT, PT, R46, R27, R29 ;  /* 0x0000001b2e1b7210 */ /* 0x000fe20007ffe01d */
[----:B------:R-:W-:Y:S01]  /*ba20*/  VIADD R3, R3, 0x10 ;  /* 0x0000001003037836 */ /* 0x000fe20000000000 */
[----:B-1----:R-:W-:Y:S01]  /*ba30*/  IADD3 R191, PT, PT, R198, R244, R191 ;  /* 0x000000f4c6bf7210 */ /* 0x002fe20007ffe0bf */
[----:B------:R-:W-:Y:S01]  /*ba40*/  VIADD R26, R26, 0x10 ;  /* 0x000000101a1a7836 */ /* 0x000fe20000000000 */
[----:B--2---:R-:W-:Y:S01]  /*ba50*/  IADD3 R209, PT, PT, R25, R4, R209 ;  /* 0x0000000419d17210 */ /* 0x004fe20007ffe0d1 */
[----:B------:R-:W-:Y:S01]  /*ba60*/  VIADD R20, R20, 0x10 ;  /* 0x0000001014147836 */ /* 0x000fe20000000000 */
[----:B---3--:R-:W-:Y:S01]  /*ba70*/  IADD3 R208, PT, PT, R33, R208, R5 ;  /* 0x000000d021d07210 */ /* 0x008fe20007ffe005 */
[----:B------:R-:W-:Y:S01]  /*ba80*/  VIADD R21, R21, 0x10 ;  /* 0x0000001015157836 */ /* 0x000fe20000000000 */
[----:B------:R-:W-:Y:S01]  /*ba90*/  IADD3 R207, PT, PT, R7, R28, R207 ;  /* 0x0000001c07cf7210 */ /* 0x000fe20007ffe0cf */
[----:B------:R-:W-:Y:S01]  /*baa0*/  VIADD R22, R22, 0x10 ;  /* 0x0000001016167836 */ /* 0x000fe20000000000 */
[----:B------:R-:W-:Y:S01]  /*bab0*/  IADD3 R205, PT, PT, R27, R30, R205 ;  /* 0x0000001e1bcd7210 */ /* 0x000fe20007ffe0cd */
[----:B------:R-:W-:-:S02]  /*bac0*/  VIADD R23, R23, 0x10 ;  /* 0x0000001017177836 */ /* 0x000fc40000000000 */
[----:B------:R-:W-:Y:S02]  /*bad0*/  VIADD R24, R24, 0x10 ;  /* 0x0000001018187836 */ /* 0x000fe40000000000 */
[----:B------:R-:W-:Y:S02]  /*bae0*/  VIADD R17, R17, 0x10 ;  /* 0x0000001011117836 */ /* 0x000fe40000000000 */
[----:B------:R-:W-:Y:S02]  /*baf0*/  VIADD R18, R18, 0x10 ;  /* 0x0000001012127836 */ /* 0x000fe40000000000 */
[----:B------:R-:W-:Y:S01]  /*bb00*/  VIADD R19, R19, 0x10 ;  /* 0x0000001013137836 */ /* 0x000fe20000000000 */
[----:B------:R-:W-:Y:S06]  /*bb10*/  BAR.SYNC.DEFER_BLOCKING 0x0 ;  /* 0x0000000000007b1d */ /* 0x000fec0000010000 */
[----:B------:R-:W-:Y:S05]  /*bb20*/  @P0 BRA `(.L_x_1) ;  /* 0xffffffa400040947 */ /* 0x000fea000383ffff */
.L_x_0:
[----:B------:R-:W1:Y:S01]  /*bb30*/  LDC R4, c[0x0][0x360] ;  /* 0x0000d800ff047b82 */ /* 0x000e620000000800 */
[----:B------:R-:W2:Y:S01]  /*bb40*/  S2R R21, SR_TID.Z ;  /* 0x0000000000157919 */ /* 0x000ea20000002300 */
[----:B------:R-:W3:Y:S01]  /*bb50*/  LDCU UR6, c[0x0][0x398] ;  /* 0x00007300ff0677ac */ /* 0x000ee20008000800 */
[----:B------:R-:W-:Y:S05]  /*bb60*/  BSSY.RECONVERGENT B0, `(.L_x_2) ;  /* 0x0000023000007945 */ /* 0x000fea0003800200 */
[----:B------:R-:W2:Y:S08]  /*bb70*/  LDC R6, c[0x0][0x368] ;  /* 0x0000da00ff067b82 */ /* 0x000eb00000000800 */
[----:B------:R-:W4:Y:S08]  /*bb80*/  S2UR UR9, SR_CTAID.Y ;  /* 0x00000000000979c3 */ /* 0x000f300000002600 */
[----:B------:R-:W4:Y:S08]  /*bb90*/  LDC R3, c[0x0][0x364] ;  /* 0x0000d900ff037b82 */ /* 0x000f300000000800 */
[----:B------:R-:W1:Y:S08]  /*bba0*/  S2UR UR7, SR_CTAID.X ;  /* 0x00000000000779c3 */ /* 0x000e700000002500 */
[----:B------:R-:W2:Y:S01]  /*bbb0*/  S2UR UR8, SR_CTAID.Z ;  /* 0x00000000000879c3 */ /* 0x000ea20000002700 */
[----:B----4-:R-:W-:-:S04]  /*bbc0*/  IMAD R3, R3, UR9, RZ ;  /* 0x0000000903037c24 */ /* 0x010fc8000f8e02ff */
[----:B------:R-:W-:-:S04]  /*bbd0*/  IMAD R5, R3, 0x4, R2 ;  /* 0x0000000403057824 */ /* 0x000fc800078e0202 */
[C---:B------:R-:W-:Y:S01]  /*bbe0*/  VIADD R7, R5.reuse, 0x10 ;  /* 0x0000001005077836 */ /* 0x040fe20000000000 */
[C---:B---3--:R-:W-:Y:S01]  /*bbf0*/  ISETP.GE.AND P3, PT, R5.reuse, UR6, PT ;  /* 0x0000000605007c0c */ /* 0x048fe2000bf66270 */
[C---:B------:R-:W-:Y:S02]  /*bc00*/  VIADD R17, R5.reuse, 0x20 ;  /* 0x0000002005117836 */ /* 0x040fe40000000000 */
[----:B------:R-:W-:Y:S01]  /*bc10*/  VIADD R19, R5, 0x30 ;  /* 0x0000003005137836 */ /* 0x000fe20000000000 */
[----:B------:R-:W-:Y:S01]  /*bc20*/  ISETP.GE.AND P0, PT, R7, UR6, PT ;  /* 0x0000000607007c0c */ /* 0x000fe2000bf06270 */
[----:B-1----:R-:W-:Y:S01]  /*bc30*/  IMAD R3, R4, UR7, RZ ;  /* 0x0000000704037c24 */ /* 0x002fe2000f8e02ff */
[----:B------:R-:W-:Y:S01]  /*bc40*/  ISETP.GE.AND P1, PT, R17, UR6, PT ;  /* 0x0000000611007c0c */ /* 0x000fe2000bf26270 */
[----:B--2---:R-:W-:Y:S01]  /*bc50*/  IMAD R4, R6, UR8, R21 ;  /* 0x0000000806047c24 */ /* 0x004fe2000f8e0215 */
[----:B------:R-:W-:Y:S01]  /*bc60*/  ISETP.GE.AND P2, PT, R19, UR6, PT ;  /* 0x0000000613007c0c */ /* 0x000fe2000bf46270 */
[----:B------:R-:W-:-:S04]  /*bc70*/  IMAD R0, R3, 0x4, R0 ;  /* 0x0000000403007824 */ /* 0x000fc800078e0200 */
[----:B------:R-:W-:Y:S08]  /*bc80*/  @P3 BRA `(.L_x_3) ;  /* 0x0000000000403947 */ /* 0x000ff00003800000 */
[----:B------:R-:W1:Y:S01]  /*bc90*/  LDCU UR7, c[0x0][0x39c] ;  /* 0x00007380ff0777ac */ /* 0x000e620008000800 */
[----:B------:R-:W2:Y:S01]  /*bca0*/  LDC.64 R2, c[0x0][0x380] ;  /* 0x0000e000ff027b82 */ /* 0x000ea20000000a00 */
[C---:B------:R-:W-:Y:S02]  /*bcb0*/  VIADD R6, R0.reuse, 0x10 ;  /* 0x0000001000067836 */ /* 0x040fe40000000000 */
[C---:B------:R-:W-:Y:S02]  /*bcc0*/  VIADD R16, R0.reuse, 0x20 ;  /* 0x0000002000107836 */ /* 0x040fe40000000000 */
[----:B------:R-:W-:Y:S02]  /*bcd0*/  VIADD R18, R0, 0x30 ;  /* 0x0000003000127836 */ /* 0x000fe40000000000 */
[----:B------:R-:W-:Y:S01]  /*bce0*/  IMAD R5, R4, UR6, R5 ;  /* 0x0000000604057c24 */ /* 0x000fe2000f8e0205 */
[----:B-1----:R-:W-:-:S03]  /*bcf0*/  ISETP.GE.AND P3, PT, R0, UR7, PT ;  /* 0x0000000700007c0c */ /* 0x002fc6000bf66270 */
[----:B------:R-:W-:Y:S01]  /*bd00*/  IMAD R5, R5, UR7, R0 ;  /* 0x0000000705057c24 */ /* 0x000fe2000f8e0200 */
[----:B------:R-:W-:Y:S02]  /*bd10*/  ISETP.GE.AND P4, PT, R6, UR7, PT ;  /* 0x0000000706007c0c */ /* 0x000fe4000bf86270 */
[----:B------:R-:W-:Y:S02]  /*bd20*/  ISETP.GE.AND P5, PT, R16, UR7, PT ;  /* 0x0000000710007c0c */ /* 0x000fe4000bfa6270 */
[----:B------:R-:W-:Y:S01]  /*bd30*/  ISETP.GE.AND P6, PT, R18, UR7, PT ;  /* 0x0000000712007c0c */ /* 0x000fe2000bfc6270 */
[----:B--2---:R-:W-:-:S05]  /*bd40*/  IMAD.WIDE R2, R5, 0x4, R2 ;  /* 0x0000000405027825 */ /* 0x004fca00078e0202 */
[----:B0-----:R1:W-:Y:S04]  /*bd50*/  @!P3 STG.E desc[UR4][R2.64], R15 ;  /* 0x0000000f0200b986 */ /* 0x0013e8000c101904 */
[----:B------:R1:W-:Y:S04]  /*bd60*/  @!P4 STG.E desc[UR4][R2.64+0x40], R14 ;  /* 0x0000400e0200c986 */ /* 0x0003e8000c101904 */
[----:B------:R1:W-:Y:S04]  /*bd70*/  @!P5 STG.E desc[UR4][R2.64+0x80], R13 ;  /* 0x0000800d0200d986 */ /* 0x0003e8000c101904 */
[----:B------:R1:W-:Y:S02]  /*bd80*/  @!P6 STG.E desc[UR4][R2.64+0xc0], R12 ;  /* 0x0000c00c0200e986 */ /* 0x0003e4000c101904 */
.L_x_3:
[----:B0-----:R-:W-:Y:S05]  /*bd90*/  BSYNC.RECONVERGENT B0 ;  /* 0x0000000000007941 */ /* 0x001fea0003800200 */
.L_x_2:
[----:B------:R-:W-:Y:S04]  /*bda0*/  BSSY.RECONVERGENT B0, `(.L_x_4) ;  /* 0x0000012000007945 */ /* 0x000fe80003800200 */
[----:B------:R-:W-:Y:S05]  /*bdb0*/  @P0 BRA `(.L_x_5) ;  /* 0x0000000000400947 */ /* 0x000fea0003800000 */
[----:B------:R-:W0:Y:S01]  /*bdc0*/  LDCU UR7, c[0x0][0x39c] ;  /* 0x00007380ff0777ac */ /* 0x000e220008000800 */
[----:B-1----:R-:W1:Y:S01]  /*bdd0*/  LDC.64 R2, c[0x0][0x380] ;  /* 0x0000e000ff027b82 */ /* 0x002e620000000a00 */
[C---:B------:R-:W-:Y:S02]  /*bde0*/  VIADD R5, R0.reuse, 0x10 ;  /* 0x0000001000057836 */ /* 0x040fe40000000000 */
[C---:B------:R-:W-:Y:S02]  /*bdf0*/  VIADD R6, R0.reuse, 0x20 ;  /* 0x0000002000067836 */ /* 0x040fe40000000000 */
[----:B------:R-:W-:Y:S02]  /*be00*/  VIADD R12, R0, 0x30 ;  /* 0x00000030000c7836 */ /* 0x000fe40000000000 */
[----:B------:R-:W-:Y:S01]  /*be10*/  IMAD R7, R4, UR6, R7 ;  /* 0x0000000604077c24 */ /* 0x000fe2000f8e0207 */
[----:B0-----:R-:W-:-:S03]  /*be20*/  ISETP.GE.AND P0, PT, R0, UR7, PT ;  /* 0x0000000700007c0c */ /* 0x001fc6000bf06270 */
[----:B------:R-:W-:Y:S01]  /*be30*/  IMAD R7, R7, UR7, R0 ;  /* 0x0000000707077c24 */ /* 0x000fe2000f8e0200 */
[----:B------:R-:W-:Y:S02]  /*be40*/  ISETP.GE.AND P3, PT, R5, UR7, PT ;  /* 0x0000000705007c0c */ /* 0x000fe4000bf66270 */
[----:B------:R-:W-:Y:S02]  /*be50*/  ISETP.GE.AND P4, PT, R6, UR7, PT ;  /* 0x0000000706007c0c */ /* 0x000fe4000bf86270 */
[----:B------:R-:W-:Y:S01]  /*be60*/  ISETP.GE.AND P5, PT, R12, UR7, PT ;  /* 0x000000070c007c0c */ /* 0x000fe2000bfa6270 */
[----:B-1----:R-:W-:-:S05]  /*be70*/  IMAD.WIDE R2, R7, 0x4, R2 ;  /* 0x0000000407027825 */ /* 0x002fca00078e0202 */
[----:B------:R0:W-:Y:S04]  /*be80*/  @!P0 STG.E desc[UR4][R2.64], R11 ;  /* 0x0000000b02008986 */ /* 0x0001e8000c101904 */
[----:B------:R0:W-:Y:S04]  /*be90*/  @!P3 STG.E desc[UR4][R2.64+0x40], R10 ;  /* 0x0000400a0200b986 */ /* 0x0001e8000c101904 */
[----:B------:R0:W-:Y:S04]  /*bea0*/  @!P4 STG.E desc[UR4][R2.64+0x80], R9 ;  /* 0x000080090200c986 */ /* 0x0001e8000c101904 */
[----:B------:R0:W-:Y:S02]  /*beb0*/  @!P5 STG.E desc[UR4][R2.64+0xc0], R8 ;  /* 0x0000c0080200d986 */ /* 0x0001e4000c101904 */
.L_x_5:
[----:B------:R-:W-:Y:S05]  /*bec0*/  BSYNC.RECONVERGENT B0 ;  /* 0x0000000000007941 */ /* 0x000fea0003800200 */
.L_x_4:
[----:B------:R-:W-:Y:S04]  /*bed0*/  BSSY.RECONVERGENT B0, `(.L_x_6) ;  /* 0x0000012000007945 */ /* 0x000fe80003800200 */
[----:B------:R-:W-:Y:S05]  /*bee0*/  @P1 BRA `(.L_x_7) ;  /* 0x0000000000401947 */ /* 0x000fea0003800000 */
[----:B------:R-:W2:Y:S01]  /*bef0*/  LDCU UR7, c[0x0][0x39c] ;  /* 0x00007380ff0777ac */ /* 0x000ea20008000800 */
[----:B01----:R-:W0:Y:S01]  /*bf00*/  LDC.64 R2, c[0x0][0x380] ;  /* 0x0000e000ff027b82 */ /* 0x003e220000000a00 */
[C---:B------:R-:W-:Y:S02]  /*bf10*/  VIADD R5, R0.reuse, 0x10 ;  /* 0x0000001000057836 */ /* 0x040fe40000000000 */
[C---:B------:R-:W-:Y:S02]  /*bf20*/  VIADD R6, R0.reuse, 0x20 ;  /* 0x0000002000067836 */ /* 0x040fe40000000000 */
[----:B------:R-:W-:Y:S02]  /*bf30*/  VIADD R7, R0, 0x30 ;  /* 0x0000003000077836 */ /* 0x000fe40000000000 */
[----:B------:R-:W-:Y:S01]  /*bf40*/  IMAD R17, R4, UR6, R17 ;  /* 0x0000000604117c24 */ /* 0x000fe2000f8e0211 */
[----:B--2---:R-:W-:-:S03]  /*bf50*/  ISETP.GE.AND P0, PT, R0, UR7, PT ;  /* 0x0000000700007c0c */ /* 0x004fc6000bf06270 */
[----:B------:R-:W-:Y:S01]  /*bf60*/  IMAD R17, R17, UR7, R0 ;  /* 0x0000000711117c24 */ /* 0x000fe2000f8e0200 */
[----:B------:R-:W-:Y:S02]  /*bf70*/  ISETP.GE.AND P1, PT, R5, UR7, PT ;  /* 0x0000000705007c0c */ /* 0x000fe4000bf26270 */
[----:B------:R-:W-:Y:S02]  /*bf80*/  ISETP.GE.AND P3, PT, R6, UR7, PT ;  /* 0x0000000706007c0c */ /* 0x000fe4000bf66270 */
[----:B------:R-:W-:Y:S01]  /*bf90*/  ISETP.GE.AND P4, PT, R7, UR7, PT ;  /* 0x0000000707007c0c */ /* 0x000fe2000bf86270 */
[----:B0-----:R-:W-:-:S05]  /*bfa0*/  IMAD.WIDE R2, R17, 0x4, R2 ;  /* 0x0000000411027825 */ /* 0x001fca00078e0202 */
[----:B------:R2:W-:Y:S04]  /*bfb0*/  @!P0 STG.E desc[UR4][R2.64], R232 ;  /* 0x000000e802008986 */ /* 0x0005e8000c101904 */
[----:B------:R2:W-:Y:S04]  /*bfc0*/  @!P1 STG.E desc[UR4][R2.64+0x40], R189 ;  /* 0x000040bd02009986 */ /* 0x0005e8000c101904 */
[----:B------:R2:W-:Y:S04]  /*bfd0*/  @!P3 STG.E desc[UR4][R2.64+0x80], R191 ;  /* 0x000080bf0200b986 */ /* 0x0005e8000c101904 */
[----:B------:R2:W-:Y:S02]  /*bfe0*/  @!P4 STG.E desc[UR4][R2.64+0xc0], R190 ;  /* 0x0000c0be0200c986 */ /* 0x0005e4000c101904 */
.L_x_7:
[----:B------:R-:W-:Y:S05]  /*bff0*/  BSYNC.RECONVERGENT B0 ;  /* 0x0000000000007941 */ /* 0x000fea0003800200 */
.L_x_6:
[----:B------:R-:W-:Y:S05]  /*c000*/  @P2 EXIT ;  /* 0x000000000000294d */ /* 0x000fea0003800000 */
[----:B------:R-:W3:Y:S01]  /*c010*/  LDCU UR7, c[0x0][0x39c] ;  /* 0x00007380ff0777ac */ /* 0x000ee20008000800 */
[----:B012---:R-:W0:Y:S01]  /*c020*/  LDC.64 R2, c[0x0][0x380] ;  /* 0x0000e000ff027b82 */ /* 0x007e220000000a00 */
[----:B------:R-:W-:Y:S02]  /*c030*/  IMAD R19, R4, UR6, R19 ;  /* 0x0000000604137c24 */ /* 0x000fe4000f8e0213 */
[C---:B------:R-:W-:Y:S02]  /*c040*/  VIADD R5, R0.reuse, 0x10 ;  /* 0x0000001000057836 */ /* 0x040fe40000000000 */
[C---:B------:R-:W-:Y:S01]  /*c050*/  VIADD R6, R0.reuse, 0x20 ;  /* 0x0000002000067836 */ /* 0x040fe20000000000 */
[C---:B---3--:R-:W-:Y:S01]  /*c060*/  ISETP.GE.AND P0, PT, R0.reuse, UR7, PT ;  /* 0x0000000700007c0c */ /* 0x048fe2000bf06270 */
[----:B------:R-:W-:Y:S01]  /*c070*/  IMAD R19, R19, UR7, R0 ;  /* 0x0000000713137c24 */ /* 0x000fe2000f8e0200 */
[----:B------:R-:W-:Y:S01]  /*c080*/  ISETP.GE.AND P1, PT, R5, UR7, PT ;  /* 0x0000000705007c0c */ /* 0x000fe2000bf26270 */
[----:B------:R-:W-:Y:S01]  /*c090*/  VIADD R0, R0, 0x30 ;  /* 0x0000003000007836 */ /* 0x000fe20000000000 */
[----:B------:R-:W-:Y:S01]  /*c0a0*/  ISETP.GE.AND P2, PT, R6, UR7, PT ;  /* 0x0000000706007c0c */ /* 0x000fe2000bf46270 */
[----:B0-----:R-:W-:-:S03]  /*c0b0*/  IMAD.WIDE R2, R19, 0x4, R2 ;  /* 0x0000000413027825 */ /* 0x001fc600078e0202 */
[----:B------:R-:W-:-:S05]  /*c0c0*/  ISETP.GE.AND P3, PT, R0, UR7, PT ;  /* 0x0000000700007c0c */ /* 0x000fca000bf66270 */
[----:B------:R0:W-:Y:S04]  /*c0d0*/  @!P0 STG.E desc[UR4][R2.64], R209 ;  /* 0x000000d102008986 */ /* 0x0001e8000c101904 */
[----:B------:R0:W-:Y:S04]  /*c0e0*/  @!P1 STG.E desc[UR4][R2.64+0x40], R208 ;  /* 0x000040d002009986 */ /* 0x0001e8000c101904 */
[----:B------:R0:W-:Y:S01]  /*c0f0*/  @!P2 STG.E desc[UR4][R2.64+0x80], R207 ;  /* 0x000080cf0200a986 */ /* 0x0001e2000c101904 */
[----:B------:R-:W-:Y:S05]  /*c100*/  @P3 EXIT ;  /* 0x000000000000394d */ /* 0x000fea0003800000 */
[----:B------:R-:W-:Y:S01]  /*c110*/  STG.E desc[UR4][R2.64+0xc0], R205 ;  /* 0x0000c0cd02007986 */ /* 0x000fe2000c101904 */
[----:B------:R-:W-:Y:S05]  /*c120*/  EXIT ;  /* 0x000000000000794d */ /* 0x000fea0003800000 */
.L_x_8:
[----:B------:R-:W-:-:S00]  /*c130*/  BRA `(.L_x_8) ;  /* 0xfffffffc00fc7947 */ /* 0x000fc0000383ffff */
[----:B------:R-:W-:-:S00]  /*c140*/  NOP ;  /* 0x0000000000007918 */ /* 0x000fc00000000000 */
        /* <DEDUP_REMOVED lines=11> */
.L_x_9:


//--------------------- .nv.shared.bmmT_kernel    --------------------------
	.section	.nv.shared.bmmT_kernel,"aw",@nobits
	.sectionflags	@""
	.align	8
.nv.shared.bmmT_kernel:
	.zero		17920


//--------------------- .nv.shared.reserved.0     --------------------------
	.section	.nv.shared.reserved.0,"aw",@nobits
	.weak		__nv_reservedSMEM_offset_0_alias
	.size		__nv_reservedSMEM_offset_0_alias, 0, 64
	.other		__nv_reservedSMEM_offset_0_alias,@"STO_CUDA_RESERVED_SHARED STV_DEFAULT"
__nv_reservedSMEM_offset_0_alias:
	.zero		0
	.zero		64


//--------------------- .nv.constant0.bmmT_kernel --------------------------
	.section	.nv.constant0.bmmT_kernel,"a",@progbits
	.sectionflags	@""
	.align	4
.nv.constant0.bmmT_kernel:
	.zero		944


//--------------------- SYMBOLS --------------------------

	.type		.nv.reservedSmem.offset0,@object
	.size		.nv.reservedSmem.offset0,0x4
	.type		.nv.reservedSmem.cap,@object
	.size		.nv.reservedSmem.cap,0x4
